	.target	sm_100a

	.elftype	@"ET_EXEC"


//--------------------- .note.nv.tkinfo           --------------------------
	.section	.note.nv.tkinfo,"",@"SHT_NOTE"
	.sectionflags	@"SHF_NOTE_NV_TKINFO"
	.tkinfo
        /*0018*/ 	.word	0x00000002
        /*0030*/ 	.string	""
        /*0030*/ 	.string	"ptxas"
        /*0030*/ 	.string	"Cuda compilation tools, release 13.0, V13.0.88"
        /*0030*/ 	.string	"Build cuda_13.0.r13.0/compiler.36424714_0"
        /*0030*/ 	.string	"-arch sm_100a -m 64 "



//--------------------- .note.nv.cuinfo           --------------------------
	.section	.note.nv.cuinfo,"",@"SHT_NOTE"
	.sectionflags	@"SHF_NOTE_NV_CUINFO"
        /*0018*/ 	.short	0x0002
        /*001a*/ 	.short	0x0064
        /*001c*/ 	.short	0x0082
	.zero		2


//--------------------- .nv.info                  --------------------------
	.section	.nv.info,"",@"SHT_CUDA_INFO"
	.align	4


	//----- nvinfo : EIATTR_REGCOUNT
	.align		4
        /*0000*/ 	.byte	0x04, 0x2f
        /*0002*/ 	.short	(.L_19 - .L_18)
	.align		4
.L_18:
        /*0004*/ 	.word	index@(_ZN7cutlass13device_kernelINS_4gemm6kernel13GemmUniversalIN4cute5tupleIJiiiiEEENS1_10collective13CollectiveMmaINS1_35MainloopSm100TmaUmmaWarpSpecializedILi13ELi2ELi4ENS5_IJNS4_1CILi2EEENSA_ILi1EEESC_EEEEENS5_IJNSA_ILi128EEESF_NSA_ILi64EEEEEENS_10bfloat16_tENS5_IJlSC_lEEESI_SJ_NS4_8TiledMMAINS4_8MMA_AtomIJNS4_26SM100_MMA_F16BF16_2x1SM_SSISI_SI_fLi128ELi128ELNS4_4UMMA5MajorE0ELSO_0ELNSN_7ScaleInE0ELSP_0EEEEEENS4_6LayoutINS5_IJSC_SC_SC_EEENS5_IJNSA_ILi0EEESU_SU_EEEEENS5_IJNS4_10UnderscoreESX_SX_EEEEENS4_18SM100_TMA_2SM_LOADENS4_14ComposedLayoutINS4_7SwizzleILi3ELi4ELi3EEENS4_18smem_ptr_flag_bitsILi16EEENSS_INS5_IJNSA_ILi8EEESG_EEENS5_IJSG_SC_EEEEEEEvNS4_8identityES10_S1A_vS1B_EENS_8epilogue10collective18CollectiveEpilogueINS1D_23Sm100TmaWarpSpecializedILi4ELi2ELi16ELb1ELb0EEEJNS5_IJSG_SF_SG_EEENS5_IJNSS_ISG_SC_EENSS_INS5_IJNSA_ILi16EEESB_EEENS5_IJSC_SG_EEEEEEEESI_SJ_SI_SJ_NS1D_6fusion15FusionCallbacksIS1H_NS1P_17LinearCombinationISI_fSI_fLNS_15FloatRoundStyleE2EEES1I_S1O_JEEENS4_5SM1004TMEM4LOAD26SM100_TMEM_LOAD_32dp32b16xENS4_13SM90_TMA_LOADENS11_INS12_ILi1ELi4ELi3EEES15_NSS_INS5_IJS16_S1K_EEENS5_IJS1K_SC_EEEEEEENS4_39AutoVectorizingCopyWithAssumedAlignmentILi128EEENS4_14SM90_TMA_STOREES24_S26_S26_EEEvvEEEEvNT_6ParamsE)
        /*0008*/ 	.word	0x0000005b


	//----- nvinfo : EIATTR_FRAME_SIZE
	.align		4
.L_19:
        /*000c*/ 	.byte	0x04, 0x11
        /*000e*/ 	.short	(.L_21 - .L_20)
	.align		4
.L_20:
        /*0010*/ 	.word	index@($__internal_2_$__cuda_sm10x_tcgen05_guardrail_trap_unallocated_columns_being_dealloced)
        /*0014*/ 	.word	0x00000000


	//----- nvinfo : EIATTR_FRAME_SIZE
	.align		4
.L_21:
        /*0018*/ 	.byte	0x04, 0x11
        /*001a*/ 	.short	(.L_23 - .L_22)
	.align		4
.L_22:
        /*001c*/ 	.word	index@($__internal_1_$__cuda_sm10x_tcgen05_guardrail_trap_phase_invalid_during_alloc)
        /*0020*/ 	.word	0x00000000


	//----- nvinfo : EIATTR_FRAME_SIZE
	.align		4
.L_23:
        /*0024*/ 	.byte	0x04, 0x11
        /*0026*/ 	.short	(.L_25 - .L_24)
	.align		4
.L_24:
        /*0028*/ 	.word	index@($__internal_0_$__cuda_sm10x_tcgen05_guardrail_trap_col_being_dealloced_not_returned_by_alloc)
        /*002c*/ 	.word	0x00000000


	//----- nvinfo : EIATTR_FRAME_SIZE
	.align		4
.L_25:
        /*0030*/ 	.byte	0x04, 0x11
        /*0032*/ 	.short	(.L_27 - .L_26)
	.align		4
.L_26:
        /*0034*/ 	.word	index@(_ZN7cutlass13device_kernelINS_4gemm6kernel13GemmUniversalIN4cute5tupleIJiiiiEEENS1_10collective13CollectiveMmaINS1_35MainloopSm100TmaUmmaWarpSpecializedILi13ELi2ELi4ENS5_IJNS4_1CILi2EEENSA_ILi1EEESC_EEEEENS5_IJNSA_ILi128EEESF_NSA_ILi64EEEEEENS_10bfloat16_tENS5_IJlSC_lEEESI_SJ_NS4_8TiledMMAINS4_8MMA_AtomIJNS4_26SM100_MMA_F16BF16_2x1SM_SSISI_SI_fLi128ELi128ELNS4_4UMMA5MajorE0ELSO_0ELNSN_7ScaleInE0ELSP_0EEEEEENS4_6LayoutINS5_IJSC_SC_SC_EEENS5_IJNSA_ILi0EEESU_SU_EEEEENS5_IJNS4_10UnderscoreESX_SX_EEEEENS4_18SM100_TMA_2SM_LOADENS4_14ComposedLayoutINS4_7SwizzleILi3ELi4ELi3EEENS4_18smem_ptr_flag_bitsILi16EEENSS_INS5_IJNSA_ILi8EEESG_EEENS5_IJSG_SC_EEEEEEEvNS4_8identityES10_S1A_vS1B_EENS_8epilogue10collective18CollectiveEpilogueINS1D_23Sm100TmaWarpSpecializedILi4ELi2ELi16ELb1ELb0EEEJNS5_IJSG_SF_SG_EEENS5_IJNSS_ISG_SC_EENSS_INS5_IJNSA_ILi16EEESB_EEENS5_IJSC_SG_EEEEEEEESI_SJ_SI_SJ_NS1D_6fusion15FusionCallbacksIS1H_NS1P_17LinearCombinationISI_fSI_fLNS_15FloatRoundStyleE2EEES1I_S1O_JEEENS4_5SM1004TMEM4LOAD26SM100_TMEM_LOAD_32dp32b16xENS4_13SM90_TMA_LOADENS11_INS12_ILi1ELi4ELi3EEES15_NSS_INS5_IJS16_S1K_EEENS5_IJS1K_SC_EEEEEEENS4_39AutoVectorizingCopyWithAssumedAlignmentILi128EEENS4_14SM90_TMA_STOREES24_S26_S26_EEEvvEEEEvNT_6ParamsE)
        /*0038*/ 	.word	0x00000000


	//----- nvinfo : EIATTR_MIN_STACK_SIZE
	.align		4
.L_27:
        /*003c*/ 	.byte	0x04, 0x12
        /*003e*/ 	.short	(.L_29 - .L_28)
	.align		4
.L_28:
        /*0040*/ 	.word	index@(_ZN7cutlass13device_kernelINS_4gemm6kernel13GemmUniversalIN4cute5tupleIJiiiiEEENS1_10collective13CollectiveMmaINS1_35MainloopSm100TmaUmmaWarpSpecializedILi13ELi2ELi4ENS5_IJNS4_1CILi2EEENSA_ILi1EEESC_EEEEENS5_IJNSA_ILi128EEESF_NSA_ILi64EEEEEENS_10bfloat16_tENS5_IJlSC_lEEESI_SJ_NS4_8TiledMMAINS4_8MMA_AtomIJNS4_26SM100_MMA_F16BF16_2x1SM_SSISI_SI_fLi128ELi128ELNS4_4UMMA5MajorE0ELSO_0ELNSN_7ScaleInE0ELSP_0EEEEEENS4_6LayoutINS5_IJSC_SC_SC_EEENS5_IJNSA_ILi0EEESU_SU_EEEEENS5_IJNS4_10UnderscoreESX_SX_EEEEENS4_18SM100_TMA_2SM_LOADENS4_14ComposedLayoutINS4_7SwizzleILi3ELi4ELi3EEENS4_18smem_ptr_flag_bitsILi16EEENSS_INS5_IJNSA_ILi8EEESG_EEENS5_IJSG_SC_EEEEEEEvNS4_8identityES10_S1A_vS1B_EENS_8epilogue10collective18CollectiveEpilogueINS1D_23Sm100TmaWarpSpecializedILi4ELi2ELi16ELb1ELb0EEEJNS5_IJSG_SF_SG_EEENS5_IJNSS_ISG_SC_EENSS_INS5_IJNSA_ILi16EEESB_EEENS5_IJSC_SG_EEEEEEEESI_SJ_SI_SJ_NS1D_6fusion15FusionCallbacksIS1H_NS1P_17LinearCombinationISI_fSI_fLNS_15FloatRoundStyleE2EEES1I_S1O_JEEENS4_5SM1004TMEM4LOAD26SM100_TMEM_LOAD_32dp32b16xENS4_13SM90_TMA_LOADENS11_INS12_ILi1ELi4ELi3EEES15_NSS_INS5_IJS16_S1K_EEENS5_IJS1K_SC_EEEEEEENS4_39AutoVectorizingCopyWithAssumedAlignmentILi128EEENS4_14SM90_TMA_STOREES24_S26_S26_EEEvvEEEEvNT_6ParamsE)
        /*0044*/ 	.word	0x00000000
.L_29:


//--------------------- .nv.compat                --------------------------
	.section	.nv.compat,"",@"SHT_CUDA_COMPAT_INFO"
	.align	4
        /*0000*/ 	.byte	0x02, 0x09, 0x01, 0x00, 0x02, 0x02, 0x02, 0x00, 0x02, 0x05, 0x05, 0x00, 0x03, 0x07, 0x01, 0x01
        /*0010*/ 	.byte	0x02, 0x03, 0x01, 0x00, 0x02, 0x06, 0x01, 0x00, 0x04, 0x0b, 0x08, 0x00, 0x09, 0x00, 0x00, 0x00
        /*0020*/ 	.byte	0x00, 0x00, 0x00, 0x00


//--------------------- .nv.info._ZN7cutlass13device_kernelINS_4gemm6kernel13GemmUniversalIN4cute5tupleIJiiiiEEENS1_10collective13CollectiveMmaINS1_35MainloopSm100TmaUmmaWarpSpecializedILi13ELi2ELi4ENS5_IJNS4_1CILi2EEENSA_ILi1EEESC_EEEEENS5_IJNSA_ILi128EEESF_NSA_ILi64EEEEEENS_10bfloat16_tENS5_IJlSC_lEEESI_SJ_NS4_8TiledMMAINS4_8MMA_AtomIJNS4_26SM100_MMA_F16BF16_2x1SM_SSISI_SI_fLi128ELi128ELNS4_4UMMA5MajorE0ELSO_0ELNSN_7ScaleInE0ELSP_0EEEEEENS4_6LayoutINS5_IJSC_SC_SC_EEENS5_IJNSA_ILi0EEESU_SU_EEEEENS5_IJNS4_10UnderscoreESX_SX_EEEEENS4_18SM100_TMA_2SM_LOADENS4_14ComposedLayoutINS4_7SwizzleILi3ELi4ELi3EEENS4_18smem_ptr_flag_bitsILi16EEENSS_INS5_IJNSA_ILi8EEESG_EEENS5_IJSG_SC_EEEEEEEvNS4_8identityES10_S1A_vS1B_EENS_8epilogue10collective18CollectiveEpilogueINS1D_23Sm100TmaWarpSpecializedILi4ELi2ELi16ELb1ELb0EEEJNS5_IJSG_SF_SG_EEENS5_IJNSS_ISG_SC_EENSS_INS5_IJNSA_ILi16EEESB_EEENS5_IJSC_SG_EEEEEEEESI_SJ_SI_SJ_NS1D_6fusion15FusionCallbacksIS1H_NS1P_17LinearCombinationISI_fSI_fLNS_15FloatRoundStyleE2EEES1I_S1O_JEEENS4_5SM1004TMEM4LOAD26SM100_TMEM_LOAD_32dp32b16xENS4_13SM90_TMA_LOADENS11_INS12_ILi1ELi4ELi3EEES15_NSS_INS5_IJS16_S1K_EEENS5_IJS1K_SC_EEEEEEENS4_39AutoVectorizingCopyWithAssumedAlignmentILi128EEENS4_14SM90_TMA_STOREES24_S26_S26_EEEvvEEEEvNT_6ParamsE --------------------------
	.section	.nv.info._ZN7cutlass13device_kernelINS_4gemm6kernel13GemmUniversalIN4cute5tupleIJiiiiEEENS1_10collective13CollectiveMmaINS1_35MainloopSm100TmaUmmaWarpSpecializedILi13ELi2ELi4ENS5_IJNS4_1CILi2EEENSA_ILi1EEESC_EEEEENS5_IJNSA_ILi128EEESF_NSA_ILi64EEEEEENS_10bfloat16_tENS5_IJlSC_lEEESI_SJ_NS4_8TiledMMAINS4_8MMA_AtomIJNS4_26SM100_MMA_F16BF16_2x1SM_SSISI_SI_fLi128ELi128ELNS4_4UMMA5MajorE0ELSO_0ELNSN_7ScaleInE0ELSP_0EEEEEENS4_6LayoutINS5_IJSC_SC_SC_EEENS5_IJNSA_ILi0EEESU_SU_EEEEENS5_IJNS4_10UnderscoreESX_SX_EEEEENS4_18SM100_TMA_2SM_LOADENS4_14ComposedLayoutINS4_7SwizzleILi3ELi4ELi3EEENS4_18smem_ptr_flag_bitsILi16EEENSS_INS5_IJNSA_ILi8EEESG_EEENS5_IJSG_SC_EEEEEEEvNS4_8identityES10_S1A_vS1B_EENS_8epilogue10collective18CollectiveEpilogueINS1D_23Sm100TmaWarpSpecializedILi4ELi2ELi16ELb1ELb0EEEJNS5_IJSG_SF_SG_EEENS5_IJNSS_ISG_SC_EENSS_INS5_IJNSA_ILi16EEESB_EEENS5_IJSC_SG_EEEEEEEESI_SJ_SI_SJ_NS1D_6fusion15FusionCallbacksIS1H_NS1P_17LinearCombinationISI_fSI_fLNS_15FloatRoundStyleE2EEES1I_S1O_JEEENS4_5SM1004TMEM4LOAD26SM100_TMEM_LOAD_32dp32b16xENS4_13SM90_TMA_LOADENS11_INS12_ILi1ELi4ELi3EEES15_NSS_INS5_IJS16_S1K_EEENS5_IJS1K_SC_EEEEEEENS4_39AutoVectorizingCopyWithAssumedAlignmentILi128EEENS4_14SM90_TMA_STOREES24_S26_S26_EEEvvEEEEvNT_6ParamsE,"",@"SHT_CUDA_INFO"
	.sectionflags	@""
	.align	4


	//----- nvinfo : EIATTR_CUDA_API_VERSION
	.align		4
        /*0000*/ 	.byte	0x04, 0x37
        /*0002*/ 	.short	(.L_31 - .L_30)
.L_30:
        /*0004*/ 	.word	0x00000082


	//----- nvinfo : EIATTR_KPARAM_INFO
	.align		4
.L_31:
        /*0008*/ 	.byte	0x04, 0x17
        /*000a*/ 	.short	(.L_33 - .L_32)
.L_32:
        /*000c*/ 	.word	0x00000000
        /*0010*/ 	.short	0x0000
        /*0012*/ 	.short	0x0000
        /*0014*/ 	.byte	0x00, 0xf0, 0x01, 0x20


	//----- nvinfo : EIATTR_AT_ENTRY_FRAGMENTS
	.align		4
.L_33:
        /*0018*/ 	.byte	0x04, 0x4f
        /*001a*/ 	.short	(.L_35 - .L_34)


	//   ....[0]....
.L_34:
        /*001c*/ 	.word	0x00000007


	//----- nvinfo : EIATTR_RESERVED_SMEM_USED
	.align		4
.L_35:
        /*0020*/ 	.byte	0x01, 0x41
	.zero		2


	//----- nvinfo : EIATTR_SPARSE_MMA_MASK
	.align		4
        /*0024*/ 	.byte	0x03, 0x50
        /*0026*/ 	.short	0x0000


	//----- nvinfo : EIATTR_TCGEN05_2CTA_USED
	.align		4
        /*0028*/ 	.byte	0x01, 0x52
	.zero		2


	//----- nvinfo : EIATTR_MAXREG_COUNT
	.align		4
        /*002c*/ 	.byte	0x03, 0x1b
        /*002e*/ 	.short	0x00ff


	//----- nvinfo : EIATTR_NUM_BARRIERS
	.align		4
        /*0030*/ 	.byte	0x02, 0x4c
        /*0032*/ 	.byte	0x07
	.zero		1


	//----- nvinfo : EIATTR_EXTERNS
	.align		4
        /*0034*/ 	.byte	0x04, 0x0f
        /*0036*/ 	.short	(.L_37 - .L_36)


	//   ....[0]....
	.align		4
.L_36:
        /*0038*/ 	.word	index@(__assertfail)


	//----- nvinfo : EIATTR_MERCURY_ISA_VERSION
	.align		4
.L_37:
        /*003c*/ 	.byte	0x03, 0x5f
        /*003e*/ 	.short	0x0101


	//----- nvinfo : EIATTR_INT_WARP_WIDE_INSTR_OFFSETS
	.align		4
        /*0040*/ 	.byte	0x04, 0x31
        /*0042*/ 	.short	(.L_39 - .L_38)


	//   ....[0]....
.L_38:
        /*0044*/ 	.word	0x00000e60


	//   ....[1]....
        /*0048*/ 	.word	0x00000f00


	//   ....[2]....
        /*004c*/ 	.word	0x00002230


	//   ....[3]....
        /*0050*/ 	.word	0x00004620


	//   ....[4]....
        /*0054*/ 	.word	0x00004640


	//   ....[5]....
        /*0058*/ 	.word	0x00004670


	//   ....[6]....
        /*005c*/ 	.word	0x00004fb0


	//   ....[7]....
        /*0060*/ 	.word	0x00004fd0


	//   ....[8]....
        /*0064*/ 	.word	0x000050c0


	//   ....[9]....
        /*0068*/ 	.word	0x00005180


	//   ....[10]....
        /*006c*/ 	.word	0x000051a0


	//   ....[11]....
        /*0070*/ 	.word	0x00005290


	//   ....[12]....
        /*0074*/ 	.word	0x00005360


	//   ....[13]....
        /*0078*/ 	.word	0x00005380


	//   ....[14]....
        /*007c*/ 	.word	0x000054b0


	//   ....[15]....
        /*0080*/ 	.word	0x00005630


	//   ....[16]....
        /*0084*/ 	.word	0x00005640


	//   ....[17]....
        /*0088*/ 	.word	0x000057d0


	//----- nvinfo : EIATTR_COOP_GROUP_MASK_REGIDS
	.align		4
.L_39:
        /*008c*/ 	.byte	0x04, 0x29
        /*008e*/ 	.short	(.L_41 - .L_40)


	//   ....[0]....
.L_40:
        /*0090*/ 	.word	0xffffffff


	//   ....[1]....
        /*0094*/ 	.word	0xffffffff


	//   ....[2]....
        /*0098*/ 	.word	0xffffffff


	//   ....[3]....
        /*009c*/ 	.word	0xffffffff


	//   ....[4]....
        /*00a0*/ 	.word	0xffffffff


	//   ....[5]....
        /*00a4*/ 	.word	0xffffffff


	//   ....[6]....
        /*00a8*/ 	.word	0xffffffff


	//   ....[7]....
        /*00ac*/ 	.word	0xffffffff


	//   ....[8]....
        /*00b0*/ 	.word	0xffffffff


	//   ....[9]....
        /*00b4*/ 	.word	0xffffffff


	//   ....[10]....
        /*00b8*/ 	.word	0xffffffff


	//   ....[11]....
        /*00bc*/ 	.word	0xffffffff


	//   ....[12]....
        /*00c0*/ 	.word	0xffffffff


	//   ....[13]....
        /*00c4*/ 	.word	0xffffffff


	//----- nvinfo : EIATTR_COOP_GROUP_INSTR_OFFSETS
	.align		4
.L_41:
        /*00c8*/ 	.byte	0x04, 0x28
        /*00ca*/ 	.short	(.L_43 - .L_42)


	//   ....[0]....
.L_42:
        /*00cc*/ 	.word	0x000000c0


	//   ....[1]....
        /*00d0*/ 	.word	0x00000500


	//   ....[2]....
        /*00d4*/ 	.word	0x000007d0


	//   ....[3]....
        /*00d8*/ 	.word	0x00000960


	//   ....[4]....
        /*00dc*/ 	.word	0x00000a50


	//   ....[5]....
        /*00e0*/ 	.word	0x00000bb0


	//   ....[6]....
        /*00e4*/ 	.word	0x00000d40


	//   ....[7]....
        /*00e8*/ 	.word	0x00000f80


	//   ....[8]....
        /*00ec*/ 	.word	0x00002110


	//   ....[9]....
        /*00f0*/ 	.word	0x00003400


	//   ....[10]....
        /*00f4*/ 	.word	0x000038d0


	//   ....[11]....
        /*00f8*/ 	.word	0x00003900


	//   ....[12]....
        /*00fc*/ 	.word	0x00004520


	//   ....[13]....
        /*0100*/ 	.word	0x00004730


	//----- nvinfo : EIATTR_VRC_CTA_INIT_COUNT
	.align		4
.L_43:
        /*0104*/ 	.byte	0x02, 0x4a
        /*0106*/ 	.byte	0x80
	.zero		1


	//----- nvinfo : EIATTR_SYSCALL_OFFSETS
	.align		4
        /*0108*/ 	.byte	0x04, 0x46
        /*010a*/ 	.short	(.L_45 - .L_44)


	//   ....[0]....
.L_44:
        /*010c*/ 	.word	0x00006290


	//   ....[1]....
        /*0110*/ 	.word	0x00006380


	//   ....[2]....
        /*0114*/ 	.word	0x00006ac0


	//   ....[3]....
        /*0118*/ 	.word	0x000073e0


	//   ....[4]....
        /*011c*/ 	.word	0x00007ca0


	//   ....[5]....
        /*0120*/ 	.word	0x00008560


	//----- nvinfo : EIATTR_MBARRIER_INSTR_OFFSETS
	.align		4
.L_45:
        /*0124*/ 	.byte	0x04, 0x39
        /*0126*/ 	.short	(.L_47 - .L_46)


	//   ....[0]....
.L_46:
        /*0128*/ 	.word	0x00000610
        /*012c*/ 	.word	0x000000ff
        /*0130*/ 	.word	0x00000000
        /*0134*/ 	.short	0x0100
        /*0136*/ 	.byte	0x08
	.zero		1


	//   ....[1]....
        /*0138*/ 	.word	0x00000620
        /*013c*/ 	.word	0x000000ff
        /*0140*/ 	.word	0x00000068
        /*0144*/ 	.short	0x0100
        /*0146*/ 	.byte	0x08
	.zero		1


	//   ....[2]....
        /*0148*/ 	.word	0x00000630
        /*014c*/ 	.word	0x000000ff
        /*0150*/ 	.word	0x00000008
        /*0154*/ 	.short	0x0100
        /*0156*/ 	.byte	0x08
	.zero		1


	//   ....[3]....
        /*0158*/ 	.word	0x00000640
        /*015c*/ 	.word	0x000000ff
        /*0160*/ 	.word	0x00000070
        /*0164*/ 	.short	0x0100
        /*0166*/ 	.byte	0x08
	.zero		1


	//   ....[4]....
        /*0168*/ 	.word	0x00000650
        /*016c*/ 	.word	0x000000ff
        /*0170*/ 	.word	0x00000010
        /*0174*/ 	.short	0x0100
        /*0176*/ 	.byte	0x08
	.zero		1


	//   ....[5]....
        /*0178*/ 	.word	0x00000660
        /*017c*/ 	.word	0x000000ff
        /*0180*/ 	.word	0x00000078
        /*0184*/ 	.short	0x0100
        /*0186*/ 	.byte	0x08
	.zero		1


	//   ....[6]....
        /*0188*/ 	.word	0x00000670
        /*018c*/ 	.word	0x000000ff
        /*0190*/ 	.word	0x00000018
        /*0194*/ 	.short	0x0100
        /*0196*/ 	.byte	0x08
	.zero		1


	//   ....[7]....
        /*0198*/ 	.word	0x00000680
        /*019c*/ 	.word	0x000000ff
        /*01a0*/ 	.word	0x00000080
        /*01a4*/ 	.short	0x0100
        /*01a6*/ 	.byte	0x08
	.zero		1


	//   ....[8]....
        /*01a8*/ 	.word	0x00000690
        /*01ac*/ 	.word	0x000000ff
        /*01b0*/ 	.word	0x00000020
        /*01b4*/ 	.short	0x0100
        /*01b6*/ 	.byte	0x08
	.zero		1


	//   ....[9]....
        /*01b8*/ 	.word	0x000006a0
        /*01bc*/ 	.word	0x000000ff
        /*01c0*/ 	.word	0x00000088
        /*01c4*/ 	.short	0x0100
        /*01c6*/ 	.byte	0x08
	.zero		1


	//   ....[10]....
        /*01c8*/ 	.word	0x000006b0
        /*01cc*/ 	.word	0x000000ff
        /*01d0*/ 	.word	0x00000028
        /*01d4*/ 	.short	0x0100
        /*01d6*/ 	.byte	0x08
	.zero		1


	//   ....[11]....
        /*01d8*/ 	.word	0x000006c0
        /*01dc*/ 	.word	0x000000ff
        /*01e0*/ 	.word	0x00000090
        /*01e4*/ 	.short	0x0100
        /*01e6*/ 	.byte	0x08
	.zero		1


	//   ....[12]....
        /*01e8*/ 	.word	0x000006d0
        /*01ec*/ 	.word	0x000000ff
        /*01f0*/ 	.word	0x00000030
        /*01f4*/ 	.short	0x0100
        /*01f6*/ 	.byte	0x08
	.zero		1


	//   ....[13]....
        /*01f8*/ 	.word	0x000006e0
        /*01fc*/ 	.word	0x000000ff
        /*0200*/ 	.word	0x00000098
        /*0204*/ 	.short	0x0100
        /*0206*/ 	.byte	0x08
	.zero		1


	//   ....[14]....
        /*0208*/ 	.word	0x000006f0
        /*020c*/ 	.word	0x000000ff
        /*0210*/ 	.word	0x00000038
        /*0214*/ 	.short	0x0100
        /*0216*/ 	.byte	0x08
	.zero		1


	//   ....[15]....
        /*0218*/ 	.word	0x00000700
        /*021c*/ 	.word	0x000000ff
        /*0220*/ 	.word	0x000000a0
        /*0224*/ 	.short	0x0100
        /*0226*/ 	.byte	0x08
	.zero		1


	//   ....[16]....
        /*0228*/ 	.word	0x00000710
        /*022c*/ 	.word	0x000000ff
        /*0230*/ 	.word	0x00000040
        /*0234*/ 	.short	0x0100
        /*0236*/ 	.byte	0x08
	.zero		1


	//   ....[17]....
        /*0238*/ 	.word	0x00000720
        /*023c*/ 	.word	0x000000ff
        /*0240*/ 	.word	0x000000a8
        /*0244*/ 	.short	0x0100
        /*0246*/ 	.byte	0x08
	.zero		1


	//   ....[18]....
        /*0248*/ 	.word	0x00000730
        /*024c*/ 	.word	0x000000ff
        /*0250*/ 	.word	0x00000048
        /*0254*/ 	.short	0x0100
        /*0256*/ 	.byte	0x08
	.zero		1


	//   ....[19]....
        /*0258*/ 	.word	0x00000740
        /*025c*/ 	.word	0x000000ff
        /*0260*/ 	.word	0x000000b0
        /*0264*/ 	.short	0x0100
        /*0266*/ 	.byte	0x08
	.zero		1


	//   ....[20]....
        /*0268*/ 	.word	0x00000750
        /*026c*/ 	.word	0x000000ff
        /*0270*/ 	.word	0x00000050
        /*0274*/ 	.short	0x0100
        /*0276*/ 	.byte	0x08
	.zero		1


	//   ....[21]....
        /*0278*/ 	.word	0x00000760
        /*027c*/ 	.word	0x000000ff
        /*0280*/ 	.word	0x000000b8
        /*0284*/ 	.short	0x0100
        /*0286*/ 	.byte	0x08
	.zero		1


	//   ....[22]....
        /*0288*/ 	.word	0x00000770
        /*028c*/ 	.word	0x000000ff
        /*0290*/ 	.word	0x00000058
        /*0294*/ 	.short	0x0100
        /*0296*/ 	.byte	0x08
	.zero		1


	//   ....[23]....
        /*0298*/ 	.word	0x00000780
        /*029c*/ 	.word	0x000000ff
        /*02a0*/ 	.word	0x000000c0
        /*02a4*/ 	.short	0x0100
        /*02a6*/ 	.byte	0x08
	.zero		1


	//   ....[24]....
        /*02a8*/ 	.word	0x00000790
        /*02ac*/ 	.word	0x000000ff
        /*02b0*/ 	.word	0x00000060
        /*02b4*/ 	.short	0x0100
        /*02b6*/ 	.byte	0x08
	.zero		1


	//   ....[25]....
        /*02b8*/ 	.word	0x000007a0
        /*02bc*/ 	.word	0x000000ff
        /*02c0*/ 	.word	0x000000c8
        /*02c4*/ 	.short	0x0100
        /*02c6*/ 	.byte	0x08
	.zero		1


	//   ....[26]....
        /*02c8*/ 	.word	0x000008d0
        /*02cc*/ 	.word	0x000000ff
        /*02d0*/ 	.word	0x000000d0
        /*02d4*/ 	.short	0x0100
        /*02d6*/ 	.byte	0x09
	.zero		1


	//   ....[27]....
        /*02d8*/ 	.word	0x000008e0
        /*02dc*/ 	.word	0x000000ff
        /*02e0*/ 	.word	0x000000f0
        /*02e4*/ 	.short	0x0100
        /*02e6*/ 	.byte	0x09
	.zero		1


	//   ....[28]....
        /*02e8*/ 	.word	0x000008f0
        /*02ec*/ 	.word	0x000000ff
        /*02f0*/ 	.word	0x000000d8
        /*02f4*/ 	.short	0x0100
        /*02f6*/ 	.byte	0x09
	.zero		1


	//   ....[29]....
        /*02f8*/ 	.word	0x00000900
        /*02fc*/ 	.word	0x000000ff
        /*0300*/ 	.word	0x000000f8
        /*0304*/ 	.short	0x0100
        /*0306*/ 	.byte	0x09
	.zero		1


	//   ....[30]....
        /*0308*/ 	.word	0x00000910
        /*030c*/ 	.word	0x000000ff
        /*0310*/ 	.word	0x000000e0
        /*0314*/ 	.short	0x0100
        /*0316*/ 	.byte	0x09
	.zero		1


	//   ....[31]....
        /*0318*/ 	.word	0x00000920
        /*031c*/ 	.word	0x000000ff
        /*0320*/ 	.word	0x00000100
        /*0324*/ 	.short	0x0100
        /*0326*/ 	.byte	0x09
	.zero		1


	//   ....[32]....
        /*0328*/ 	.word	0x00000930
        /*032c*/ 	.word	0x000000ff
        /*0330*/ 	.word	0x000000e8
        /*0334*/ 	.short	0x0100
        /*0336*/ 	.byte	0x09
	.zero		1


	//   ....[33]....
        /*0338*/ 	.word	0x00000940
        /*033c*/ 	.word	0x000000ff
        /*0340*/ 	.word	0x00000108
        /*0344*/ 	.short	0x0100
        /*0346*/ 	.byte	0x09
	.zero		1


	//   ....[34]....
        /*0348*/ 	.word	0x00000a20
        /*034c*/ 	.word	0x000000ff
        /*0350*/ 	.word	0x00000110
        /*0354*/ 	.short	0x0100
        /*0356*/ 	.byte	0x08
	.zero		1


	//   ....[35]....
        /*0358*/ 	.word	0x00000a30
        /*035c*/ 	.word	0x000000ff
        /*0360*/ 	.word	0x00000118
        /*0364*/ 	.short	0x0100
        /*0366*/ 	.byte	0x08
	.zero		1


	//   ....[36]....
        /*0368*/ 	.word	0x00000b60
        /*036c*/ 	.word	0x000000ff
        /*0370*/ 	.word	0x00000120
        /*0374*/ 	.short	0x0100
        /*0376*/ 	.byte	0x08
	.zero		1


	//   ....[37]....
        /*0378*/ 	.word	0x00000b70
        /*037c*/ 	.word	0x000000ff
        /*0380*/ 	.word	0x00000130
        /*0384*/ 	.short	0x0100
        /*0386*/ 	.byte	0x08
	.zero		1


	//   ....[38]....
        /*0388*/ 	.word	0x00000b80
        /*038c*/ 	.word	0x000000ff
        /*0390*/ 	.word	0x00000128
        /*0394*/ 	.short	0x0100
        /*0396*/ 	.byte	0x08
	.zero		1


	//   ....[39]....
        /*0398*/ 	.word	0x00000b90
        /*039c*/ 	.word	0x000000ff
        /*03a0*/ 	.word	0x00000138
        /*03a4*/ 	.short	0x0100
        /*03a6*/ 	.byte	0x08
	.zero		1


	//   ....[40]....
        /*03a8*/ 	.word	0x00000cb0
        /*03ac*/ 	.word	0x000000ff
        /*03b0*/ 	.word	0x00000140
        /*03b4*/ 	.short	0x0100
        /*03b6*/ 	.byte	0x09
	.zero		1


	//   ....[41]....
        /*03b8*/ 	.word	0x00000cc0
        /*03bc*/ 	.word	0x000000ff
        /*03c0*/ 	.word	0x00000160
        /*03c4*/ 	.short	0x0100
        /*03c6*/ 	.byte	0x09
	.zero		1


	//   ....[42]....
        /*03c8*/ 	.word	0x00000cd0
        /*03cc*/ 	.word	0x000000ff
        /*03d0*/ 	.word	0x00000148
        /*03d4*/ 	.short	0x0100
        /*03d6*/ 	.byte	0x09
	.zero		1


	//   ....[43]....
        /*03d8*/ 	.word	0x00000ce0
        /*03dc*/ 	.word	0x000000ff
        /*03e0*/ 	.word	0x00000168
        /*03e4*/ 	.short	0x0100
        /*03e6*/ 	.byte	0x09
	.zero		1


	//   ....[44]....
        /*03e8*/ 	.word	0x00000cf0
        /*03ec*/ 	.word	0x000000ff
        /*03f0*/ 	.word	0x00000150
        /*03f4*/ 	.short	0x0100
        /*03f6*/ 	.byte	0x09
	.zero		1


	//   ....[45]....
        /*03f8*/ 	.word	0x00000d00
        /*03fc*/ 	.word	0x000000ff
        /*0400*/ 	.word	0x00000170
        /*0404*/ 	.short	0x0100
        /*0406*/ 	.byte	0x09
	.zero		1


	//   ....[46]....
        /*0408*/ 	.word	0x00000d10
        /*040c*/ 	.word	0x000000ff
        /*0410*/ 	.word	0x00000158
        /*0414*/ 	.short	0x0100
        /*0416*/ 	.byte	0x09
	.zero		1


	//   ....[47]....
        /*0418*/ 	.word	0x00000d20
        /*041c*/ 	.word	0x000000ff
        /*0420*/ 	.word	0x00000178
        /*0424*/ 	.short	0x0100
        /*0426*/ 	.byte	0x09
	.zero		1


	//   ....[48]....
        /*0428*/ 	.word	0x00000e10
        /*042c*/ 	.word	0x000000ff
        /*0430*/ 	.word	0x00000180
        /*0434*/ 	.short	0x0100
        /*0436*/ 	.byte	0x08
	.zero		1


	//   ....[49]....
        /*0438*/ 	.word	0x00000e20
        /*043c*/ 	.word	0x000000ff
        /*0440*/ 	.word	0x00000190
        /*0444*/ 	.short	0x0100
        /*0446*/ 	.byte	0x08
	.zero		1


	//   ....[50]....
        /*0448*/ 	.word	0x00000e30
        /*044c*/ 	.word	0x000000ff
        /*0450*/ 	.word	0x00000188
        /*0454*/ 	.short	0x0100
        /*0456*/ 	.byte	0x08
	.zero		1


	//   ....[51]....
        /*0458*/ 	.word	0x00000e40
        /*045c*/ 	.word	0x000000ff
        /*0460*/ 	.word	0x00000198
        /*0464*/ 	.short	0x0100
        /*0466*/ 	.byte	0x08
	.zero		1


	//   ....[52]....
        /*0468*/ 	.word	0x00000f30
        /*046c*/ 	.word	0x000000ff
        /*0470*/ 	.word	0x000001a0
        /*0474*/ 	.short	0x0100
        /*0476*/ 	.byte	0x07
	.zero		1


	//   ....[53]....
        /*0478*/ 	.word	0x00001940
        /*047c*/ 	.word	0x00000003
        /*0480*/ 	.word	0x00000190
        /*0484*/ 	.short	0x010a
        /*0486*/ 	.byte	0xff
	.zero		1


	//   ....[54]....
        /*0488*/ 	.word	0x00001970
        /*048c*/ 	.word	0x00000003
        /*0490*/ 	.word	0x00000180
        /*0494*/ 	.short	0x0101
        /*0496*/ 	.byte	0xff
	.zero		1


	//   ....[55]....
        /*0498*/ 	.word	0x00001a70
        /*049c*/ 	.word	0x000000ff
        /*04a0*/ 	.word	0x00000068
        /*04a4*/ 	.short	0x010a
        /*04a6*/ 	.byte	0x08
	.zero		1


	//   ....[56]....
        /*04a8*/ 	.word	0x00001b30
        /*04ac*/ 	.word	0x000000ff
        /*04b0*/ 	.word	0x00000068
        /*04b4*/ 	.short	0x010a
        /*04b6*/ 	.byte	0x21
	.zero		1


	//   ....[57]....
        /*04b8*/ 	.word	0x00001cf0
        /*04bc*/ 	.word	0x000000ff
        /*04c0*/ 	.word	0x00000068
        /*04c4*/ 	.short	0x010a
        /*04c6*/ 	.byte	0x08
	.zero		1


	//   ....[58]....
        /*04c8*/ 	.word	0x00001dd0
        /*04cc*/ 	.word	0x000000ff
        /*04d0*/ 	.word	0x00000118
        /*04d4*/ 	.short	0x0101
        /*04d6*/ 	.byte	0x06
	.zero		1


	//   ....[59]....
        /*04d8*/ 	.word	0x00001df0
        /*04dc*/ 	.word	0x000000ff
        /*04e0*/ 	.word	0x00000068
        /*04e4*/ 	.short	0x010a
        /*04e6*/ 	.byte	0x08
	.zero		1


	//   ....[60]....
        /*04e8*/ 	.word	0x00001e70
        /*04ec*/ 	.word	0x000000ff
        /*04f0*/ 	.word	0x00000068
        /*04f4*/ 	.short	0x010a
        /*04f6*/ 	.byte	0x11
	.zero		1


	//   ....[61]....
        /*04f8*/ 	.word	0x00002000
        /*04fc*/ 	.word	0x000000ff
        /*0500*/ 	.word	0x00000068
        /*0504*/ 	.short	0x010a
        /*0506*/ 	.byte	0x08
	.zero		1


	//   ....[62]....
        /*0508*/ 	.word	0x00002140
        /*050c*/ 	.word	0x00000002
        /*0510*/ 	.word	0x00000120
        /*0514*/ 	.short	0x010a
        /*0516*/ 	.byte	0xff
	.zero		1


	//   ....[63]....
        /*0518*/ 	.word	0x00002200
        /*051c*/ 	.word	0x00000002
        /*0520*/ 	.word	0x00000000
        /*0524*/ 	.short	0x0101
        /*0526*/ 	.byte	0xff
	.zero		1


	//   ....[64]....
        /*0528*/ 	.word	0x00002760
        /*052c*/ 	.word	0x000000ff
        /*0530*/ 	.word	0x00000000
        /*0534*/ 	.short	0x010a
        /*0536*/ 	.byte	0x04
	.zero		1


	//   ....[65]....
        /*0538*/ 	.word	0x000027f0
        /*053c*/ 	.word	0x000000ff
        /*0540*/ 	.word	0x00000000
        /*0544*/ 	.short	0x010a
        /*0546*/ 	.byte	0x04
	.zero		1


	//   ....[66]....
        /*0548*/ 	.word	0x00002880
        /*054c*/ 	.word	0x000000ff
        /*0550*/ 	.word	0x00000000
        /*0554*/ 	.short	0x010a
        /*0556*/ 	.byte	0x04
	.zero		1


	//   ....[67]....
        /*0558*/ 	.word	0x00002910
        /*055c*/ 	.word	0x000000ff
        /*0560*/ 	.word	0x00000000
        /*0564*/ 	.short	0x010a
        /*0566*/ 	.byte	0x04
	.zero		1


	//   ....[68]....
        /*0568*/ 	.word	0x000029a0
        /*056c*/ 	.word	0x000000ff
        /*0570*/ 	.word	0x00000000
        /*0574*/ 	.short	0x010a
        /*0576*/ 	.byte	0x04
	.zero		1


	//   ....[69]....
        /*0578*/ 	.word	0x00002a30
        /*057c*/ 	.word	0x000000ff
        /*0580*/ 	.word	0x00000000
        /*0584*/ 	.short	0x010a
        /*0586*/ 	.byte	0x04
	.zero		1


	//   ....[70]....
        /*0588*/ 	.word	0x00002ac0
        /*058c*/ 	.word	0x000000ff
        /*0590*/ 	.word	0x00000000
        /*0594*/ 	.short	0x010a
        /*0596*/ 	.byte	0x04
	.zero		1


	//   ....[71]....
        /*0598*/ 	.word	0x00002b50
        /*059c*/ 	.word	0x000000ff
        /*05a0*/ 	.word	0x00000000
        /*05a4*/ 	.short	0x010a
        /*05a6*/ 	.byte	0x04
	.zero		1


	//   ....[72]....
        /*05a8*/ 	.word	0x00002be0
        /*05ac*/ 	.word	0x000000ff
        /*05b0*/ 	.word	0x00000000
        /*05b4*/ 	.short	0x010a
        /*05b6*/ 	.byte	0x04
	.zero		1


	//   ....[73]....
        /*05b8*/ 	.word	0x00002c70
        /*05bc*/ 	.word	0x000000ff
        /*05c0*/ 	.word	0x00000000
        /*05c4*/ 	.short	0x010a
        /*05c6*/ 	.byte	0x04
	.zero		1


	//   ....[74]....
        /*05c8*/ 	.word	0x00002d00
        /*05cc*/ 	.word	0x000000ff
        /*05d0*/ 	.word	0x00000000
        /*05d4*/ 	.short	0x010a
        /*05d6*/ 	.byte	0x04
	.zero		1


	//   ....[75]....
        /*05d8*/ 	.word	0x00002d90
        /*05dc*/ 	.word	0x000000ff
        /*05e0*/ 	.word	0x00000000
        /*05e4*/ 	.short	0x010a
        /*05e6*/ 	.byte	0x04
	.zero		1


	//   ....[76]....
        /*05e8*/ 	.word	0x00002e30
        /*05ec*/ 	.word	0x00000000
        /*05f0*/ 	.word	0x00000000
        /*05f4*/ 	.short	0x010a
        /*05f6*/ 	.byte	0xff
	.zero		1


	//   ....[77]....
        /*05f8*/ 	.word	0x00002f60
        /*05fc*/ 	.word	0x00000000
        /*0600*/ 	.word	0x00000180
        /*0604*/ 	.short	0x010a
        /*0606*/ 	.byte	0xff
	.zero		1


	//   ....[78]....
        /*0608*/ 	.word	0x00002fd0
        /*060c*/ 	.word	0x00000004
        /*0610*/ 	.word	0x00000000
        /*0614*/ 	.short	0x0101
        /*0616*/ 	.byte	0xff
	.zero		1


	//   ....[79]....
        /*0618*/ 	.word	0x00002ff0
        /*061c*/ 	.word	0x000000ff
        /*0620*/ 	.word	0x00000130
        /*0624*/ 	.short	0x010a
        /*0626*/ 	.byte	0x05
	.zero		1


	//   ....[80]....
        /*0628*/ 	.word	0x00003110
        /*062c*/ 	.word	0x00000000
        /*0630*/ 	.word	0x00000120
        /*0634*/ 	.short	0x010a
        /*0636*/ 	.byte	0xff
	.zero		1


	//   ....[81]....
        /*0638*/ 	.word	0x00003210
        /*063c*/ 	.word	0x00000000
        /*0640*/ 	.word	0x00000000
        /*0644*/ 	.short	0x0101
        /*0646*/ 	.byte	0xff
	.zero		1


	//   ....[82]....
        /*0648*/ 	.word	0x000032a0
        /*064c*/ 	.word	0x000000ff
        /*0650*/ 	.word	0x00000130
        /*0654*/ 	.short	0x0106
        /*0656*/ 	.byte	0x05
	.zero		1


	//   ....[83]....
        /*0658*/ 	.word	0x000032c0
        /*065c*/ 	.word	0x000000ff
        /*0660*/ 	.word	0x00000130
        /*0664*/ 	.short	0x010a
        /*0666*/ 	.byte	0x05
	.zero		1


	//   ....[84]....
        /*0668*/ 	.word	0x00003350
        /*066c*/ 	.word	0x000000ff
        /*0670*/ 	.word	0x00000130
        /*0674*/ 	.short	0x0106
        /*0676*/ 	.byte	0x04
	.zero		1


	//   ....[85]....
        /*0678*/ 	.word	0x00003390
        /*067c*/ 	.word	0x00000000
        /*0680*/ 	.word	0x00000130
        /*0684*/ 	.short	0x010a
        /*0686*/ 	.byte	0xff
	.zero		1


	//   ....[86]....
        /*0688*/ 	.word	0x000035d0
        /*068c*/ 	.word	0x000000ff
        /*0690*/ 	.word	0x00000008
        /*0694*/ 	.short	0x010a
        /*0696*/ 	.byte	0x06
	.zero		1


	//   ....[87]....
        /*0698*/ 	.word	0x000035f0
        /*069c*/ 	.word	0x000000ff
        /*06a0*/ 	.word	0x00000008
        /*06a4*/ 	.short	0x010a
        /*06a6*/ 	.byte	0x06
	.zero		1


	//   ....[88]....
        /*06a8*/ 	.word	0x00003780
        /*06ac*/ 	.word	0x000000ff
        /*06b0*/ 	.word	0x00000008
        /*06b4*/ 	.short	0x010a
        /*06b6*/ 	.byte	0x06
	.zero		1


	//   ....[89]....
        /*06b8*/ 	.word	0x000037a0
        /*06bc*/ 	.word	0x000000ff
        /*06c0*/ 	.word	0x00000008
        /*06c4*/ 	.short	0x010a
        /*06c6*/ 	.byte	0x06
	.zero		1


	//   ....[90]....
        /*06c8*/ 	.word	0x00003860
        /*06cc*/ 	.word	0x000000ff
        /*06d0*/ 	.word	0x00000000
        /*06d4*/ 	.short	0x0101
        /*06d6*/ 	.byte	0x07
	.zero		1


	//   ....[91]....
        /*06d8*/ 	.word	0x00003ba0
        /*06dc*/ 	.word	0x00000000
        /*06e0*/ 	.word	0x00000120
        /*06e4*/ 	.short	0x010a
        /*06e6*/ 	.byte	0xff
	.zero		1


	//   ....[92]....
        /*06e8*/ 	.word	0x00003c60
        /*06ec*/ 	.word	0x00000000
        /*06f0*/ 	.word	0x00000000
        /*06f4*/ 	.short	0x0101
        /*06f6*/ 	.byte	0xff
	.zero		1


	//   ....[93]....
        /*06f8*/ 	.word	0x00003d20
        /*06fc*/ 	.word	0x000000ff
        /*0700*/ 	.word	0x00000000
        /*0704*/ 	.short	0x010a
        /*0706*/ 	.byte	0x08
	.zero		1


	//   ....[94]....
        /*0708*/ 	.word	0x00003d30
        /*070c*/ 	.word	0x000000ff
        /*0710*/ 	.word	0x00000160
        /*0714*/ 	.short	0x010a
        /*0716*/ 	.byte	0x09
	.zero		1


	//   ....[95]....
        /*0718*/ 	.word	0x00003de0
        /*071c*/ 	.word	0x000000ff
        /*0720*/ 	.word	0x00000000
        /*0724*/ 	.short	0x010a
        /*0726*/ 	.byte	0x08
	.zero		1


	//   ....[96]....
        /*0728*/ 	.word	0x00003f10
        /*072c*/ 	.word	0x000000ff
        /*0730*/ 	.word	0x00000000
        /*0734*/ 	.short	0x010a
        /*0736*/ 	.byte	0x1e
	.zero		1


	//   ....[97]....
        /*0738*/ 	.word	0x00004210
        /*073c*/ 	.word	0x000000ff
        /*0740*/ 	.word	0x00000000
        /*0744*/ 	.short	0x010a
        /*0746*/ 	.byte	0x08
	.zero		1


	//   ....[98]....
        /*0748*/ 	.word	0x000042a0
        /*074c*/ 	.word	0x000000ff
        /*0750*/ 	.word	0x00000000
        /*0754*/ 	.short	0x010a
        /*0756*/ 	.byte	0x08
	.zero		1


	//   ....[99]....
        /*0758*/ 	.word	0x00004330
        /*075c*/ 	.word	0x000000ff
        /*0760*/ 	.word	0x00000000
        /*0764*/ 	.short	0x010a
        /*0766*/ 	.byte	0x08
	.zero		1


	//   ....[100]....
        /*0768*/ 	.word	0x000043d0
        /*076c*/ 	.word	0x00000000
        /*0770*/ 	.word	0x00000000
        /*0774*/ 	.short	0x010a
        /*0776*/ 	.byte	0xff
	.zero		1


	//   ....[101]....
        /*0778*/ 	.word	0x00004410
        /*077c*/ 	.word	0x00000000
        /*0780*/ 	.word	0x00000000
        /*0784*/ 	.short	0x010a
        /*0786*/ 	.byte	0xff
	.zero		1


	//   ....[102]....
        /*0788*/ 	.word	0x00004480
        /*078c*/ 	.word	0x000000ff
        /*0790*/ 	.word	0x00000000
        /*0794*/ 	.short	0x0101
        /*0796*/ 	.byte	0x05
	.zero		1


	//   ....[103]....
        /*0798*/ 	.word	0x000044c0
        /*079c*/ 	.word	0x000000ff
        /*07a0*/ 	.word	0x000001a0
        /*07a4*/ 	.short	0x010a
        /*07a6*/ 	.byte	0x07
	.zero		1


	//   ....[104]....
        /*07a8*/ 	.word	0x00004510
        /*07ac*/ 	.word	0x000000ff
        /*07b0*/ 	.word	0x00000000
        /*07b4*/ 	.short	0x0101
        /*07b6*/ 	.byte	0x05
	.zero		1


	//   ....[105]....
        /*07b8*/ 	.word	0x00004960
        /*07bc*/ 	.word	0x00000000
        /*07c0*/ 	.word	0x00000120
        /*07c4*/ 	.short	0x010a
        /*07c6*/ 	.byte	0xff
	.zero		1


	//   ....[106]....
        /*07c8*/ 	.word	0x00004a20
        /*07cc*/ 	.word	0x00000000
        /*07d0*/ 	.word	0x00000000
        /*07d4*/ 	.short	0x0101
        /*07d6*/ 	.byte	0xff
	.zero		1


	//   ....[107]....
        /*07d8*/ 	.word	0x00004d40
        /*07dc*/ 	.word	0x000000ff
        /*07e0*/ 	.word	0x00000118
        /*07e4*/ 	.short	0x010a
        /*07e6*/ 	.byte	0x07
	.zero		1


	//   ....[108]....
        /*07e8*/ 	.word	0x00004f30
        /*07ec*/ 	.word	0x000000ff
        /*07f0*/ 	.word	0x000000f0
        /*07f4*/ 	.short	0x010a
        /*07f6*/ 	.byte	0x07
	.zero		1


	//   ....[109]....
        /*07f8*/ 	.word	0x00005120
        /*07fc*/ 	.word	0x000000ff
        /*0800*/ 	.word	0x000000d0
        /*0804*/ 	.short	0x010b
        /*0806*/ 	.byte	0x07
	.zero		1


	//   ....[110]....
        /*0808*/ 	.word	0x00005130
        /*080c*/ 	.word	0x000000ff
        /*0810*/ 	.word	0x00000000
        /*0814*/ 	.short	0x0101
        /*0816*/ 	.byte	0x0e
	.zero		1


	//   ....[111]....
        /*0818*/ 	.word	0x00005150
        /*081c*/ 	.word	0x000000ff
        /*0820*/ 	.word	0x000000f8
        /*0824*/ 	.short	0x010a
        /*0826*/ 	.byte	0x07
	.zero		1


	//   ....[112]....
        /*0828*/ 	.word	0x00005300
        /*082c*/ 	.word	0x000000ff
        /*0830*/ 	.word	0x000000d8
        /*0834*/ 	.short	0x010b
        /*0836*/ 	.byte	0x07
	.zero		1


	//   ....[113]....
        /*0838*/ 	.word	0x00005310
        /*083c*/ 	.word	0x000000ff
        /*0840*/ 	.word	0x00000000
        /*0844*/ 	.short	0x0101
        /*0846*/ 	.byte	0x0e
	.zero		1


	//   ....[114]....
        /*0848*/ 	.word	0x00005320
        /*084c*/ 	.word	0x000000ff
        /*0850*/ 	.word	0x00000100
        /*0854*/ 	.short	0x010a
        /*0856*/ 	.byte	0x07
	.zero		1


	//   ....[115]....
        /*0858*/ 	.word	0x00005550
        /*085c*/ 	.word	0x000000ff
        /*0860*/ 	.word	0x000000e0
        /*0864*/ 	.short	0x010b
        /*0866*/ 	.byte	0x07
	.zero		1


	//   ....[116]....
        /*0868*/ 	.word	0x000055c0
        /*086c*/ 	.word	0x000000ff
        /*0870*/ 	.word	0x00000000
        /*0874*/ 	.short	0x0101
        /*0876*/ 	.byte	0x0e
	.zero		1


	//   ....[117]....
        /*0878*/ 	.word	0x00005600
        /*087c*/ 	.word	0x000000ff
        /*0880*/ 	.word	0x00000108
        /*0884*/ 	.short	0x010a
        /*0886*/ 	.byte	0x07
	.zero		1


	//   ....[118]....
        /*0888*/ 	.word	0x00005830
        /*088c*/ 	.word	0x000000ff
        /*0890*/ 	.word	0x000000e8
        /*0894*/ 	.short	0x010b
        /*0896*/ 	.byte	0x07
	.zero		1


	//   ....[119]....
        /*0898*/ 	.word	0x00005850
        /*089c*/ 	.word	0x000000ff
        /*08a0*/ 	.word	0x00000000
        /*08a4*/ 	.short	0x0101
        /*08a6*/ 	.byte	0x0d
	.zero		1


	//   ....[120]....
        /*08a8*/ 	.word	0x00005880
        /*08ac*/ 	.word	0x000000ff
        /*08b0*/ 	.word	0x000000f0
        /*08b4*/ 	.short	0x010a
        /*08b6*/ 	.byte	0x07
	.zero		1


	//   ....[121]....
        /*08b8*/ 	.word	0x000058a0
        /*08bc*/ 	.word	0x000000ff
        /*08c0*/ 	.word	0x000000f8
        /*08c4*/ 	.short	0x010a
        /*08c6*/ 	.byte	0x07
	.zero		1


	//   ....[122]....
        /*08c8*/ 	.word	0x000058c0
        /*08cc*/ 	.word	0x000000ff
        /*08d0*/ 	.word	0x00000100
        /*08d4*/ 	.short	0x010a
        /*08d6*/ 	.byte	0x07
	.zero		1


	//   ....[123]....
        /*08d8*/ 	.word	0x00005900
        /*08dc*/ 	.word	0x00000000
        /*08e0*/ 	.word	0x00000108
        /*08e4*/ 	.short	0x010a
        /*08e6*/ 	.byte	0xff
	.zero		1


	//   ....[124]....
        /*08e8*/ 	.word	0x00005c50
        /*08ec*/ 	.word	0x00000000
        /*08f0*/ 	.word	0x00000120
        /*08f4*/ 	.short	0x010a
        /*08f6*/ 	.byte	0xff
	.zero		1


	//   ....[125]....
        /*08f8*/ 	.word	0x00005d60
        /*08fc*/ 	.word	0x00000000
        /*0900*/ 	.word	0x00000000
        /*0904*/ 	.short	0x0101
        /*0906*/ 	.byte	0xff
	.zero		1


	//   ....[126]....
        /*0908*/ 	.word	0x00006780
        /*090c*/ 	.word	0x000000ff
        /*0910*/ 	.word	0x000000d0
        /*0914*/ 	.short	0x010a
        /*0916*/ 	.byte	0x30
	.zero		1


	//   ....[127]....
        /*0918*/ 	.word	0x000067c0
        /*091c*/ 	.word	0x0000004a
        /*0920*/ 	.word	0x00000140
        /*0924*/ 	.short	0x010a
        /*0926*/ 	.byte	0xff
	.zero		1


	//   ....[128]....
        /*0928*/ 	.word	0x000068d0
        /*092c*/ 	.word	0x000000ff
        /*0930*/ 	.word	0x000000d0
        /*0934*/ 	.short	0x010a
        /*0936*/ 	.byte	0x30
	.zero		1


	//   ....[129]....
        /*0938*/ 	.word	0x000069a0
        /*093c*/ 	.word	0x0000004a
        /*0940*/ 	.word	0x00000140
        /*0944*/ 	.short	0x010a
        /*0946*/ 	.byte	0xff
	.zero		1


	//   ....[130]....
        /*0948*/ 	.word	0x00007150
        /*094c*/ 	.word	0x00000000
        /*0950*/ 	.word	0x00000000
        /*0954*/ 	.short	0x0101
        /*0956*/ 	.byte	0xff
	.zero		1


	//   ....[131]....
        /*0958*/ 	.word	0x00007160
        /*095c*/ 	.word	0x00000003
        /*0960*/ 	.word	0x000000d0
        /*0964*/ 	.short	0x010a
        /*0966*/ 	.byte	0xff
	.zero		1


	//   ....[132]....
        /*0968*/ 	.word	0x00007220
        /*096c*/ 	.word	0x00000003
        /*0970*/ 	.word	0x000000d0
        /*0974*/ 	.short	0x010a
        /*0976*/ 	.byte	0xff
	.zero		1


	//   ....[133]....
        /*0978*/ 	.word	0x00007a10
        /*097c*/ 	.word	0x00000052
        /*0980*/ 	.word	0x00000000
        /*0984*/ 	.short	0x0101
        /*0986*/ 	.byte	0xff
	.zero		1


	//   ....[134]....
        /*0988*/ 	.word	0x00007a30
        /*098c*/ 	.word	0x00000053
        /*0990*/ 	.word	0x000000d0
        /*0994*/ 	.short	0x010a
        /*0996*/ 	.byte	0xff
	.zero		1


	//   ....[135]....
        /*0998*/ 	.word	0x00007ae0
        /*099c*/ 	.word	0x00000053
        /*09a0*/ 	.word	0x000000d0
        /*09a4*/ 	.short	0x010a
        /*09a6*/ 	.byte	0xff
	.zero		1


	//   ....[136]....
        /*09a8*/ 	.word	0x000082d0
        /*09ac*/ 	.word	0x00000052
        /*09b0*/ 	.word	0x00000000
        /*09b4*/ 	.short	0x0101
        /*09b6*/ 	.byte	0xff
	.zero		1


	//   ....[137]....
        /*09b8*/ 	.word	0x000082f0
        /*09bc*/ 	.word	0x00000058
        /*09c0*/ 	.word	0x000000d0
        /*09c4*/ 	.short	0x010a
        /*09c6*/ 	.byte	0xff
	.zero		1


	//   ....[138]....
        /*09c8*/ 	.word	0x000083a0
        /*09cc*/ 	.word	0x00000058
        /*09d0*/ 	.word	0x000000d0
        /*09d4*/ 	.short	0x010a
        /*09d6*/ 	.byte	0xff
	.zero		1


	//   ....[139]....
        /*09d8*/ 	.word	0x000086b0
        /*09dc*/ 	.word	0x0000004a
        /*09e0*/ 	.word	0x00000000
        /*09e4*/ 	.short	0x0101
        /*09e6*/ 	.byte	0xff
	.zero		1


	//   ....[140]....
        /*09e8*/ 	.word	0x00008be0
        /*09ec*/ 	.word	0x00000002
        /*09f0*/ 	.word	0x00000000
        /*09f4*/ 	.short	0x0101
        /*09f6*/ 	.byte	0xff
	.zero		1


	//   ....[141]....
        /*09f8*/ 	.word	0x00008e50
        /*09fc*/ 	.word	0x000000ff
        /*0a00*/ 	.word	0x00000000
        /*0a04*/ 	.short	0x0101
        /*0a06*/ 	.byte	0x04
	.zero		1


	//   ....[142]....
        /*0a08*/ 	.word	0x00008e70
        /*0a0c*/ 	.word	0x00000003
        /*0a10*/ 	.word	0x00000190
        /*0a14*/ 	.short	0x010a
        /*0a16*/ 	.byte	0xff
	.zero		1


	//   ....[143]....
        /*0a18*/ 	.word	0x00008ed0
        /*0a1c*/ 	.word	0x00000002
        /*0a20*/ 	.word	0x00000068
        /*0a24*/ 	.short	0x010a
        /*0a26*/ 	.byte	0xff
	.zero		1


	//   ....[144]....
        /*0a28*/ 	.word	0x00008f30
        /*0a2c*/ 	.word	0x00000002
        /*0a30*/ 	.word	0x00000068
        /*0a34*/ 	.short	0x010a
        /*0a36*/ 	.byte	0xff
	.zero		1


	//   ....[145]....
        /*0a38*/ 	.word	0x00008f80
        /*0a3c*/ 	.word	0x00000002
        /*0a40*/ 	.word	0x00000120
        /*0a44*/ 	.short	0x010a
        /*0a46*/ 	.byte	0xff
	.zero		1


	//   ....[146]....
        /*0a48*/ 	.word	0x00008fe0
        /*0a4c*/ 	.word	0x00000000
        /*0a50*/ 	.word	0x00000000
        /*0a54*/ 	.short	0x010a
        /*0a56*/ 	.byte	0xff
	.zero		1


	//   ....[147]....
        /*0a58*/ 	.word	0x00009040
        /*0a5c*/ 	.word	0x00000000
        /*0a60*/ 	.word	0x00000000
        /*0a64*/ 	.short	0x010a
        /*0a66*/ 	.byte	0xff
	.zero		1


	//   ....[148]....
        /*0a68*/ 	.word	0x000090a0
        /*0a6c*/ 	.word	0x00000000
        /*0a70*/ 	.word	0x00000000
        /*0a74*/ 	.short	0x010a
        /*0a76*/ 	.byte	0xff
	.zero		1


	//   ....[149]....
        /*0a78*/ 	.word	0x00009100
        /*0a7c*/ 	.word	0x00000000
        /*0a80*/ 	.word	0x00000000
        /*0a84*/ 	.short	0x010a
        /*0a86*/ 	.byte	0xff
	.zero		1


	//   ....[150]....
        /*0a88*/ 	.word	0x00009160
        /*0a8c*/ 	.word	0x00000000
        /*0a90*/ 	.word	0x00000000
        /*0a94*/ 	.short	0x010a
        /*0a96*/ 	.byte	0xff
	.zero		1


	//   ....[151]....
        /*0a98*/ 	.word	0x000091c0
        /*0a9c*/ 	.word	0x00000000
        /*0aa0*/ 	.word	0x00000000
        /*0aa4*/ 	.short	0x010a
        /*0aa6*/ 	.byte	0xff
	.zero		1


	//   ....[152]....
        /*0aa8*/ 	.word	0x00009220
        /*0aac*/ 	.word	0x00000000
        /*0ab0*/ 	.word	0x00000000
        /*0ab4*/ 	.short	0x010a
        /*0ab6*/ 	.byte	0xff
	.zero		1


	//   ....[153]....
        /*0ab8*/ 	.word	0x00009280
        /*0abc*/ 	.word	0x00000000
        /*0ac0*/ 	.word	0x00000000
        /*0ac4*/ 	.short	0x010a
        /*0ac6*/ 	.byte	0xff
	.zero		1


	//   ....[154]....
        /*0ac8*/ 	.word	0x000092e0
        /*0acc*/ 	.word	0x00000000
        /*0ad0*/ 	.word	0x00000000
        /*0ad4*/ 	.short	0x010a
        /*0ad6*/ 	.byte	0xff
	.zero		1


	//   ....[155]....
        /*0ad8*/ 	.word	0x00009340
        /*0adc*/ 	.word	0x00000000
        /*0ae0*/ 	.word	0x00000000
        /*0ae4*/ 	.short	0x010a
        /*0ae6*/ 	.byte	0xff
	.zero		1


	//   ....[156]....
        /*0ae8*/ 	.word	0x000093a0
        /*0aec*/ 	.word	0x00000000
        /*0af0*/ 	.word	0x00000000
        /*0af4*/ 	.short	0x010a
        /*0af6*/ 	.byte	0xff
	.zero		1


	//   ....[157]....
        /*0af8*/ 	.word	0x00009400
        /*0afc*/ 	.word	0x00000000
        /*0b00*/ 	.word	0x00000000
        /*0b04*/ 	.short	0x010a
        /*0b06*/ 	.byte	0xff
	.zero		1


	//   ....[158]....
        /*0b08*/ 	.word	0x00009450
        /*0b0c*/ 	.word	0x00000000
        /*0b10*/ 	.word	0x00000180
        /*0b14*/ 	.short	0x010a
        /*0b16*/ 	.byte	0xff
	.zero		1


	//   ....[159]....
        /*0b18*/ 	.word	0x000094b0
        /*0b1c*/ 	.word	0x00000000
        /*0b20*/ 	.word	0x00000130
        /*0b24*/ 	.short	0x010a
        /*0b26*/ 	.byte	0xff
	.zero		1


	//   ....[160]....
        /*0b28*/ 	.word	0x00009500
        /*0b2c*/ 	.word	0x00000000
        /*0b30*/ 	.word	0x00000120
        /*0b34*/ 	.short	0x010a
        /*0b36*/ 	.byte	0xff
	.zero		1


	//   ....[161]....
        /*0b38*/ 	.word	0x00009560
        /*0b3c*/ 	.word	0x00000000
        /*0b40*/ 	.word	0x00000130
        /*0b44*/ 	.short	0x010a
        /*0b46*/ 	.byte	0xff
	.zero		1


	//   ....[162]....
        /*0b48*/ 	.word	0x000095c0
        /*0b4c*/ 	.word	0x00000004
        /*0b50*/ 	.word	0x00000008
        /*0b54*/ 	.short	0x010a
        /*0b56*/ 	.byte	0xff
	.zero		1


	//   ....[163]....
        /*0b58*/ 	.word	0x000096a0
        /*0b5c*/ 	.word	0x00000002
        /*0b60*/ 	.word	0x00000008
        /*0b64*/ 	.short	0x010a
        /*0b66*/ 	.byte	0xff
	.zero		1


	//   ....[164]....
        /*0b68*/ 	.word	0x000096f0
        /*0b6c*/ 	.word	0x00000000
        /*0b70*/ 	.word	0x00000120
        /*0b74*/ 	.short	0x010a
        /*0b76*/ 	.byte	0xff
	.zero		1


	//   ....[165]....
        /*0b78*/ 	.word	0x00009750
        /*0b7c*/ 	.word	0x00000000
        /*0b80*/ 	.word	0x00000160
        /*0b84*/ 	.short	0x010a
        /*0b86*/ 	.byte	0xff
	.zero		1


	//   ....[166]....
        /*0b88*/ 	.word	0x000097b0
        /*0b8c*/ 	.word	0x00000000
        /*0b90*/ 	.word	0x00000000
        /*0b94*/ 	.short	0x010a
        /*0b96*/ 	.byte	0xff
	.zero		1


	//   ....[167]....
        /*0b98*/ 	.word	0x00009810
        /*0b9c*/ 	.word	0x00000000
        /*0ba0*/ 	.word	0x00000000
        /*0ba4*/ 	.short	0x010a
        /*0ba6*/ 	.byte	0xff
	.zero		1


	//   ....[168]....
        /*0ba8*/ 	.word	0x00009870
        /*0bac*/ 	.word	0x00000000
        /*0bb0*/ 	.word	0x00000000
        /*0bb4*/ 	.short	0x010a
        /*0bb6*/ 	.byte	0xff
	.zero		1


	//   ....[169]....
        /*0bb8*/ 	.word	0x000098d0
        /*0bbc*/ 	.word	0x00000000
        /*0bc0*/ 	.word	0x00000000
        /*0bc4*/ 	.short	0x010a
        /*0bc6*/ 	.byte	0xff
	.zero		1


	//   ....[170]....
        /*0bc8*/ 	.word	0x00009930
        /*0bcc*/ 	.word	0x00000000
        /*0bd0*/ 	.word	0x000001a0
        /*0bd4*/ 	.short	0x010a
        /*0bd6*/ 	.byte	0xff
	.zero		1


	//   ....[171]....
        /*0bd8*/ 	.word	0x00009980
        /*0bdc*/ 	.word	0x00000000
        /*0be0*/ 	.word	0x00000120
        /*0be4*/ 	.short	0x010a
        /*0be6*/ 	.byte	0xff
	.zero		1


	//   ....[172]....
        /*0be8*/ 	.word	0x000099e0
        /*0bec*/ 	.word	0x00000000
        /*0bf0*/ 	.word	0x00000118
        /*0bf4*/ 	.short	0x010a
        /*0bf6*/ 	.byte	0xff
	.zero		1


	//   ....[173]....
        /*0bf8*/ 	.word	0x00009a40
        /*0bfc*/ 	.word	0x00000003
        /*0c00*/ 	.word	0x000000f0
        /*0c04*/ 	.short	0x010a
        /*0c06*/ 	.byte	0xff
	.zero		1


	//   ....[174]....
        /*0c08*/ 	.word	0x00009aa0
        /*0c0c*/ 	.word	0x00000003
        /*0c10*/ 	.word	0x000000f8
        /*0c14*/ 	.short	0x010a
        /*0c16*/ 	.byte	0xff
	.zero		1


	//   ....[175]....
        /*0c18*/ 	.word	0x00009b00
        /*0c1c*/ 	.word	0x00000003
        /*0c20*/ 	.word	0x00000100
        /*0c24*/ 	.short	0x010a
        /*0c26*/ 	.byte	0xff
	.zero		1


	//   ....[176]....
        /*0c28*/ 	.word	0x00009b60
        /*0c2c*/ 	.word	0x00000003
        /*0c30*/ 	.word	0x00000108
        /*0c34*/ 	.short	0x010a
        /*0c36*/ 	.byte	0xff
	.zero		1


	//   ....[177]....
        /*0c38*/ 	.word	0x00009bc0
        /*0c3c*/ 	.word	0x00000000
        /*0c40*/ 	.word	0x000000f0
        /*0c44*/ 	.short	0x010a
        /*0c46*/ 	.byte	0xff
	.zero		1


	//   ....[178]....
        /*0c48*/ 	.word	0x00009c20
        /*0c4c*/ 	.word	0x00000000
        /*0c50*/ 	.word	0x000000f8
        /*0c54*/ 	.short	0x010a
        /*0c56*/ 	.byte	0xff
	.zero		1


	//   ....[179]....
        /*0c58*/ 	.word	0x00009c80
        /*0c5c*/ 	.word	0x00000000
        /*0c60*/ 	.word	0x00000100
        /*0c64*/ 	.short	0x010a
        /*0c66*/ 	.byte	0xff
	.zero		1


	//   ....[180]....
        /*0c68*/ 	.word	0x00009cd0
        /*0c6c*/ 	.word	0x00000000
        /*0c70*/ 	.word	0x00000120
        /*0c74*/ 	.short	0x010a
        /*0c76*/ 	.byte	0xff
	.zero		1


	//   ....[181]....
        /*0c78*/ 	.word	0x00009d30
        /*0c7c*/ 	.word	0x00000000
        /*0c80*/ 	.word	0x000000d0
        /*0c84*/ 	.short	0x010a
        /*0c86*/ 	.byte	0xff
	.zero		1


	//   ....[182]....
        /*0c88*/ 	.word	0x00009d80
        /*0c8c*/ 	.word	0x0000004a
        /*0c90*/ 	.word	0x00000140
        /*0c94*/ 	.short	0x010a
        /*0c96*/ 	.byte	0xff
	.zero		1


	//   ....[183]....
        /*0c98*/ 	.word	0x00009dd0
        /*0c9c*/ 	.word	0x00000003
        /*0ca0*/ 	.word	0x000000d0
        /*0ca4*/ 	.short	0x010a
        /*0ca6*/ 	.byte	0xff
	.zero		1


	//   ....[184]....
        /*0ca8*/ 	.word	0x00009e20
        /*0cac*/ 	.word	0x00000053
        /*0cb0*/ 	.word	0x000000d0
        /*0cb4*/ 	.short	0x010a
        /*0cb6*/ 	.byte	0xff
	.zero		1


	//   ....[185]....
        /*0cb8*/ 	.word	0x00009e70
        /*0cbc*/ 	.word	0x00000058
        /*0cc0*/ 	.word	0x000000d0
        /*0cc4*/ 	.short	0x010a
        /*0cc6*/ 	.byte	0xff
	.zero		1


	//----- nvinfo : EIATTR_NUM_MBARRIERS
	.align		4
.L_47:
        /*0cc8*/ 	.byte	0x03, 0x38
        /*0cca*/ 	.short	0x0035


	//----- nvinfo : EIATTR_EXIT_INSTR_OFFSETS
	.align		4
        /*0ccc*/ 	.byte	0x04, 0x1c
        /*0cce*/ 	.short	(.L_49 - .L_48)


	//   ....[0]....
.L_48:
        /*0cd0*/ 	.word	0x00002e60


	//   ....[1]....
        /*0cd4*/ 	.word	0x00003360


	//   ....[2]....
        /*0cd8*/ 	.word	0x000033c0


	//   ....[3]....
        /*0cdc*/ 	.word	0x00004740


	//   ....[4]....
        /*0ce0*/ 	.word	0x00005930


	//   ....[5]....
        /*0ce4*/ 	.word	0x00005970


	//   ....[6]....
        /*0ce8*/ 	.word	0x00008d40


	//   ....[7]....
        /*0cec*/ 	.word	0x00008dc0


	//   ....[8]....
        /*0cf0*/ 	.word	0x00008df0


	//   ....[9]....
        /*0cf4*/ 	.word	0x00008e60


	//----- nvinfo : EIATTR_MAX_THREADS
	.align		4
.L_49:
        /*0cf8*/ 	.byte	0x04, 0x05
        /*0cfa*/ 	.short	(.L_51 - .L_50)
.L_50:
        /*0cfc*/ 	.word	0x00000100
        /*0d00*/ 	.word	0x00000001
        /*0d04*/ 	.word	0x00000001


	//----- nvinfo : EIATTR_CRS_STACK_SIZE
	.align		4
.L_51:
        /*0d08*/ 	.byte	0x04, 0x1e
        /*0d0a*/ 	.short	(.L_53 - .L_52)
.L_52:
        /*0d0c*/ 	.word	0x00000000


	//----- nvinfo : EIATTR_CBANK_PARAM_SIZE
	.align		4
.L_53:
        /*0d10*/ 	.byte	0x03, 0x19
        /*0d12*/ 	.short	0x0800


	//----- nvinfo : EIATTR_PARAM_CBANK
	.align		4
        /*0d14*/ 	.byte	0x04, 0x0a
        /*0d16*/ 	.short	(.L_55 - .L_54)
	.align		4
.L_54:
        /*0d18*/ 	.word	index@(.nv.constant0._ZN7cutlass13device_kernelINS_4gemm6kernel13GemmUniversalIN4cute5tupleIJiiiiEEENS1_10collective13CollectiveMmaINS1_35MainloopSm100TmaUmmaWarpSpecializedILi13ELi2ELi4ENS5_IJNS4_1CILi2EEENSA_ILi1EEESC_EEEEENS5_IJNSA_ILi128EEESF_NSA_ILi64EEEEEENS_10bfloat16_tENS5_IJlSC_lEEESI_SJ_NS4_8TiledMMAINS4_8MMA_AtomIJNS4_26SM100_MMA_F16BF16_2x1SM_SSISI_SI_fLi128ELi128ELNS4_4UMMA5MajorE0ELSO_0ELNSN_7ScaleInE0ELSP_0EEEEEENS4_6LayoutINS5_IJSC_SC_SC_EEENS5_IJNSA_ILi0EEESU_SU_EEEEENS5_IJNS4_10UnderscoreESX_SX_EEEEENS4_18SM100_TMA_2SM_LOADENS4_14ComposedLayoutINS4_7SwizzleILi3ELi4ELi3EEENS4_18smem_ptr_flag_bitsILi16EEENSS_INS5_IJNSA_ILi8EEESG_EEENS5_IJSG_SC_EEEEEEEvNS4_8identityES10_S1A_vS1B_EENS_8epilogue10collective18CollectiveEpilogueINS1D_23Sm100TmaWarpSpecializedILi4ELi2ELi16ELb1ELb0EEEJNS5_IJSG_SF_SG_EEENS5_IJNSS_ISG_SC_EENSS_INS5_IJNSA_ILi16EEESB_EEENS5_IJSC_SG_EEEEEEEESI_SJ_SI_SJ_NS1D_6fusion15FusionCallbacksIS1H_NS1P_17LinearCombinationISI_fSI_fLNS_15FloatRoundStyleE2EEES1I_S1O_JEEENS4_5SM1004TMEM4LOAD26SM100_TMEM_LOAD_32dp32b16xENS4_13SM90_TMA_LOADENS11_INS12_ILi1ELi4ELi3EEES15_NSS_INS5_IJS16_S1K_EEENS5_IJS1K_SC_EEEEEEENS4_39AutoVectorizingCopyWithAssumedAlignmentILi128EEENS4_14SM90_TMA_STOREES24_S26_S26_EEEvvEEEEvNT_6ParamsE)
        /*0d1c*/ 	.short	0x0380
        /*0d1e*/ 	.short	0x0800


	//----- nvinfo : EIATTR_SW_WAR
	.align		4
.L_55:
        /*0d20*/ 	.byte	0x04, 0x36
        /*0d22*/ 	.short	(.L_57 - .L_56)
.L_56:
        /*0d24*/ 	.word	0x00000008
.L_57:


//--------------------- .nv.callgraph             --------------------------
	.section	.nv.callgraph,"",@"SHT_CUDA_CALLGRAPH"
	.align	4
	.sectionentsize	8
	.align		4
        /*0000*/ 	.word	0x00000000
	.align		4
        /*0004*/ 	.word	0xffffffff
	.align		4
        /*0008*/ 	.word	index@(_ZN7cutlass13device_kernelINS_4gemm6kernel13GemmUniversalIN4cute5tupleIJiiiiEEENS1_10collective13CollectiveMmaINS1_35MainloopSm100TmaUmmaWarpSpecializedILi13ELi2ELi4ENS5_IJNS4_1CILi2EEENSA_ILi1EEESC_EEEEENS5_IJNSA_ILi128EEESF_NSA_ILi64EEEEEENS_10bfloat16_tENS5_IJlSC_lEEESI_SJ_NS4_8TiledMMAINS4_8MMA_AtomIJNS4_26SM100_MMA_F16BF16_2x1SM_SSISI_SI_fLi128ELi128ELNS4_4UMMA5MajorE0ELSO_0ELNSN_7ScaleInE0ELSP_0EEEEEENS4_6LayoutINS5_IJSC_SC_SC_EEENS5_IJNSA_ILi0EEESU_SU_EEEEENS5_IJNS4_10UnderscoreESX_SX_EEEEENS4_18SM100_TMA_2SM_LOADENS4_14ComposedLayoutINS4_7SwizzleILi3ELi4ELi3EEENS4_18smem_ptr_flag_bitsILi16EEENSS_INS5_IJNSA_ILi8EEESG_EEENS5_IJSG_SC_EEEEEEEvNS4_8identityES10_S1A_vS1B_EENS_8epilogue10collective18CollectiveEpilogueINS1D_23Sm100TmaWarpSpecializedILi4ELi2ELi16ELb1ELb0EEEJNS5_IJSG_SF_SG_EEENS5_IJNSS_ISG_SC_EENSS_INS5_IJNSA_ILi16EEESB_EEENS5_IJSC_SG_EEEEEEEESI_SJ_SI_SJ_NS1D_6fusion15FusionCallbacksIS1H_NS1P_17LinearCombinationISI_fSI_fLNS_15FloatRoundStyleE2EEES1I_S1O_JEEENS4_5SM1004TMEM4LOAD26SM100_TMEM_LOAD_32dp32b16xENS4_13SM90_TMA_LOADENS11_INS12_ILi1ELi4ELi3EEES15_NSS_INS5_IJS16_S1K_EEENS5_IJS1K_SC_EEEEEEENS4_39AutoVectorizingCopyWithAssumedAlignmentILi128EEENS4_14SM90_TMA_STOREES24_S26_S26_EEEvvEEEEvNT_6ParamsE)
	.align		4
        /*000c*/ 	.word	index@(__assertfail)
	.align		4
        /*0010*/ 	.word	0x00000000
	.align		4
        /*0014*/ 	.word	0xfffffffe
	.align		4
        /*0018*/ 	.word	0x00000000
	.align		4
        /*001c*/ 	.word	0xfffffffd
	.align		4
        /*0020*/ 	.word	0x00000000
	.align		4
        /*0024*/ 	.word	0xfffffffc


//--------------------- .nv.constant4             --------------------------
	.section	.nv.constant4,"a",@progbits
	.align	8
	.align		8
.nv.constant4:
        /*0000*/ 	.dword	__assertfail
	.align		8
        /*0008*/ 	.dword	__unnamed_1
	.align		8
        /*0010*/ 	.dword	__unnamed_2
	.align		8
        /*0018*/ 	.dword	_ZN39_INTERNAL_2ba02518_4_k_cu_e9f58095_29754cuda3std3__45__cpo5beginE
	.align		8
        /*0020*/ 	.dword	_ZN39_INTERNAL_2ba02518_4_k_cu_e9f58095_29754cuda3std3__45__cpo3endE
	.align		8
        /*0028*/ 	.dword	_ZN39_INTERNAL_2ba02518_4_k_cu_e9f58095_29754cuda3std3__45__cpo6cbeginE
	.align		8
        /*0030*/ 	.dword	_ZN39_INTERNAL_2ba02518_4_k_cu_e9f58095_29754cuda3std3__45__cpo4cendE
	.align		8
        /*0038*/ 	.dword	_ZN39_INTERNAL_2ba02518_4_k_cu_e9f58095_29754cuda3std3__441_GLOBAL__N__2ba02518_4_k_cu_e9f58095_29756ignoreE
	.align		8
        /*0040*/ 	.dword	_ZN39_INTERNAL_2ba02518_4_k_cu_e9f58095_29754cuda3std3__419piecewise_constructE
	.align		8
        /*0048*/ 	.dword	_ZN39_INTERNAL_2ba02518_4_k_cu_e9f58095_29754cuda3std3__48in_placeE
	.align		8
        /*0050*/ 	.dword	_ZN39_INTERNAL_2ba02518_4_k_cu_e9f58095_29754cuda3std6ranges3__45__cpo4swapE
	.align		8
        /*0058*/ 	.dword	_ZN39_INTERNAL_2ba02518_4_k_cu_e9f58095_29754cuda3std6ranges3__45__cpo9iter_moveE
	.align		8
        /*0060*/ 	.dword	_ZN39_INTERNAL_2ba02518_4_k_cu_e9f58095_29754cute7productE
	.align		8
        /*0068*/ 	.dword	_ZN39_INTERNAL_2ba02518_4_k_cu_e9f58095_29754cute1_E
	.align		8
        /*0070*/ 	.dword	$str$25
	.align		8
        /*0078*/ 	.dword	$str$26
	.align		8
        /*0080*/ 	.dword	$str$27
	.align		8
        /*0088*/ 	.dword	$str$28


//--------------------- .text._ZN7cutlass13device_kernelINS_4gemm6kernel13GemmUniversalIN4cute5tupleIJiiiiEEENS1_10collective13CollectiveMmaINS1_35MainloopSm100TmaUmmaWarpSpecializedILi13ELi2ELi4ENS5_IJNS4_1CILi2EEENSA_ILi1EEESC_EEEEENS5_IJNSA_ILi128EEESF_NSA_ILi64EEEEEENS_10bfloat16_tENS5_IJlSC_lEEESI_SJ_NS4_8TiledMMAINS4_8MMA_AtomIJNS4_26SM100_MMA_F16BF16_2x1SM_SSISI_SI_fLi128ELi128ELNS4_4UMMA5MajorE0ELSO_0ELNSN_7ScaleInE0ELSP_0EEEEEENS4_6LayoutINS5_IJSC_SC_SC_EEENS5_IJNSA_ILi0EEESU_SU_EEEEENS5_IJNS4_10UnderscoreESX_SX_EEEEENS4_18SM100_TMA_2SM_LOADENS4_14ComposedLayoutINS4_7SwizzleILi3ELi4ELi3EEENS4_18smem_ptr_flag_bitsILi16EEENSS_INS5_IJNSA_ILi8EEESG_EEENS5_IJSG_SC_EEEEEEEvNS4_8identityES10_S1A_vS1B_EENS_8epilogue10collective18CollectiveEpilogueINS1D_23Sm100TmaWarpSpecializedILi4ELi2ELi16ELb1ELb0EEEJNS5_IJSG_SF_SG_EEENS5_IJNSS_ISG_SC_EENSS_INS5_IJNSA_ILi16EEESB_EEENS5_IJSC_SG_EEEEEEEESI_SJ_SI_SJ_NS1D_6fusion15FusionCallbacksIS1H_NS1P_17LinearCombinationISI_fSI_fLNS_15FloatRoundStyleE2EEES1I_S1O_JEEENS4_5SM1004TMEM4LOAD26SM100_TMEM_LOAD_32dp32b16xENS4_13SM90_TMA_LOADENS11_INS12_ILi1ELi4ELi3EEES15_NSS_INS5_IJS16_S1K_EEENS5_IJS1K_SC_EEEEEEENS4_39AutoVectorizingCopyWithAssumedAlignmentILi128EEENS4_14SM90_TMA_STOREES24_S26_S26_EEEvvEEEEvNT_6ParamsE --------------------------
	.section	.text._ZN7cutlass13device_kernelINS_4gemm6kernel13GemmUniversalIN4cute5tupleIJiiiiEEENS1_10collective13CollectiveMmaINS1_35MainloopSm100TmaUmmaWarpSpecializedILi13ELi2ELi4ENS5_IJNS4_1CILi2EEENSA_ILi1EEESC_EEEEENS5_IJNSA_ILi128EEESF_NSA_ILi64EEEEEENS_10bfloat16_tENS5_IJlSC_lEEESI_SJ_NS4_8TiledMMAINS4_8MMA_AtomIJNS4_26SM100_MMA_F16BF16_2x1SM_SSISI_SI_fLi128ELi128ELNS4_4UMMA5MajorE0ELSO_0ELNSN_7ScaleInE0ELSP_0EEEEEENS4_6LayoutINS5_IJSC_SC_SC_EEENS5_IJNSA_ILi0EEESU_SU_EEEEENS5_IJNS4_10UnderscoreESX_SX_EEEEENS4_18SM100_TMA_2SM_LOADENS4_14ComposedLayoutINS4_7SwizzleILi3ELi4ELi3EEENS4_18smem_ptr_flag_bitsILi16EEENSS_INS5_IJNSA_ILi8EEESG_EEENS5_IJSG_SC_EEEEEEEvNS4_8identityES10_S1A_vS1B_EENS_8epilogue10collective18CollectiveEpilogueINS1D_23Sm100TmaWarpSpecializedILi4ELi2ELi16ELb1ELb0EEEJNS5_IJSG_SF_SG_EEENS5_IJNSS_ISG_SC_EENSS_INS5_IJNSA_ILi16EEESB_EEENS5_IJSC_SG_EEEEEEEESI_SJ_SI_SJ_NS1D_6fusion15FusionCallbacksIS1H_NS1P_17LinearCombinationISI_fSI_fLNS_15FloatRoundStyleE2EEES1I_S1O_JEEENS4_5SM1004TMEM4LOAD26SM100_TMEM_LOAD_32dp32b16xENS4_13SM90_TMA_LOADENS11_INS12_ILi1ELi4ELi3EEES15_NSS_INS5_IJS16_S1K_EEENS5_IJS1K_SC_EEEEEEENS4_39AutoVectorizingCopyWithAssumedAlignmentILi128EEENS4_14SM90_TMA_STOREES24_S26_S26_EEEvvEEEEvNT_6ParamsE,"ax",@progbits
	.align	128
.text._ZN7cutlass13device_kernelINS_4gemm6kernel13GemmUniversalIN4cute5tupleIJiiiiEEENS1_10collective13CollectiveMmaINS1_35MainloopSm100TmaUmmaWarpSpecializedILi13ELi2ELi4ENS5_IJNS4_1CILi2EEENSA_ILi1EEESC_EEEEENS5_IJNSA_ILi128EEESF_NSA_ILi64EEEEEENS_10bfloat16_tENS5_IJlSC_lEEESI_SJ_NS4_8TiledMMAINS4_8MMA_AtomIJNS4_26SM100_MMA_F16BF16_2x1SM_SSISI_SI_fLi128ELi128ELNS4_4UMMA5MajorE0ELSO_0ELNSN_7ScaleInE0ELSP_0EEEEEENS4_6LayoutINS5_IJSC_SC_SC_EEENS5_IJNSA_ILi0EEESU_SU_EEEEENS5_IJNS4_10UnderscoreESX_SX_EEEEENS4_18SM100_TMA_2SM_LOADENS4_14ComposedLayoutINS4_7SwizzleILi3ELi4ELi3EEENS4_18smem_ptr_flag_bitsILi16EEENSS_INS5_IJNSA_ILi8EEESG_EEENS5_IJSG_SC_EEEEEEEvNS4_8identityES10_S1A_vS1B_EENS_8epilogue10collective18CollectiveEpilogueINS1D_23Sm100TmaWarpSpecializedILi4ELi2ELi16ELb1ELb0EEEJNS5_IJSG_SF_SG_EEENS5_IJNSS_ISG_SC_EENSS_INS5_IJNSA_ILi16EEESB_EEENS5_IJSC_SG_EEEEEEEESI_SJ_SI_SJ_NS1D_6fusion15FusionCallbacksIS1H_NS1P_17LinearCombinationISI_fSI_fLNS_15FloatRoundStyleE2EEES1I_S1O_JEEENS4_5SM1004TMEM4LOAD26SM100_TMEM_LOAD_32dp32b16xENS4_13SM90_TMA_LOADENS11_INS12_ILi1ELi4ELi3EEES15_NSS_INS5_IJS16_S1K_EEENS5_IJS1K_SC_EEEEEEENS4_39AutoVectorizingCopyWithAssumedAlignmentILi128EEENS4_14SM90_TMA_STOREES24_S26_S26_EEEvvEEEEvNT_6ParamsE:
        .type           _ZN7cutlass13device_kernelINS_4gemm6kernel13GemmUniversalIN4cute5tupleIJiiiiEEENS1_10collective13CollectiveMmaINS1_35MainloopSm100TmaUmmaWarpSpecializedILi13ELi2ELi4ENS5_IJNS4_1CILi2EEENSA_ILi1EEESC_EEEEENS5_IJNSA_ILi128EEESF_NSA_ILi64EEEEEENS_10bfloat16_tENS5_IJlSC_lEEESI_SJ_NS4_8TiledMMAINS4_8MMA_AtomIJNS4_26SM100_MMA_F16BF16_2x1SM_SSISI_SI_fLi128ELi128ELNS4_4UMMA5MajorE0ELSO_0ELNSN_7ScaleInE0ELSP_0EEEEEENS4_6LayoutINS5_IJSC_SC_SC_EEENS5_IJNSA_ILi0EEESU_SU_EEEEENS5_IJNS4_10UnderscoreESX_SX_EEEEENS4_18SM100_TMA_2SM_LOADENS4_14ComposedLayoutINS4_7SwizzleILi3ELi4ELi3EEENS4_18smem_ptr_flag_bitsILi16EEENSS_INS5_IJNSA_ILi8EEESG_EEENS5_IJSG_SC_EEEEEEEvNS4_8identityES10_S1A_vS1B_EENS_8epilogue10collective18CollectiveEpilogueINS1D_23Sm100TmaWarpSpecializedILi4ELi2ELi16ELb1ELb0EEEJNS5_IJSG_SF_SG_EEENS5_IJNSS_ISG_SC_EENSS_INS5_IJNSA_ILi16EEESB_EEENS5_IJSC_SG_EEEEEEEESI_SJ_SI_SJ_NS1D_6fusion15FusionCallbacksIS1H_NS1P_17LinearCombinationISI_fSI_fLNS_15FloatRoundStyleE2EEES1I_S1O_JEEENS4_5SM1004TMEM4LOAD26SM100_TMEM_LOAD_32dp32b16xENS4_13SM90_TMA_LOADENS11_INS12_ILi1ELi4ELi3EEES15_NSS_INS5_IJS16_S1K_EEENS5_IJS1K_SC_EEEEEEENS4_39AutoVectorizingCopyWithAssumedAlignmentILi128EEENS4_14SM90_TMA_STOREES24_S26_S26_EEEvvEEEEvNT_6ParamsE,@function
        .size           _ZN7cutlass13device_kernelINS_4gemm6kernel13GemmUniversalIN4cute5tupleIJiiiiEEENS1_10collective13CollectiveMmaINS1_35MainloopSm100TmaUmmaWarpSpecializedILi13ELi2ELi4ENS5_IJNS4_1CILi2EEENSA_ILi1EEESC_EEEEENS5_IJNSA_ILi128EEESF_NSA_ILi64EEEEEENS_10bfloat16_tENS5_IJlSC_lEEESI_SJ_NS4_8TiledMMAINS4_8MMA_AtomIJNS4_26SM100_MMA_F16BF16_2x1SM_SSISI_SI_fLi128ELi128ELNS4_4UMMA5MajorE0ELSO_0ELNSN_7ScaleInE0ELSP_0EEEEEENS4_6LayoutINS5_IJSC_SC_SC_EEENS5_IJNSA_ILi0EEESU_SU_EEEEENS5_IJNS4_10UnderscoreESX_SX_EEEEENS4_18SM100_TMA_2SM_LOADENS4_14ComposedLayoutINS4_7SwizzleILi3ELi4ELi3EEENS4_18smem_ptr_flag_bitsILi16EEENSS_INS5_IJNSA_ILi8EEESG_EEENS5_IJSG_SC_EEEEEEEvNS4_8identityES10_S1A_vS1B_EENS_8epilogue10collective18CollectiveEpilogueINS1D_23Sm100TmaWarpSpecializedILi4ELi2ELi16ELb1ELb0EEEJNS5_IJSG_SF_SG_EEENS5_IJNSS_ISG_SC_EENSS_INS5_IJNSA_ILi16EEESB_EEENS5_IJSC_SG_EEEEEEEESI_SJ_SI_SJ_NS1D_6fusion15FusionCallbacksIS1H_NS1P_17LinearCombinationISI_fSI_fLNS_15FloatRoundStyleE2EEES1I_S1O_JEEENS4_5SM1004TMEM4LOAD26SM100_TMEM_LOAD_32dp32b16xENS4_13SM90_TMA_LOADENS11_INS12_ILi1ELi4ELi3EEES15_NSS_INS5_IJS16_S1K_EEENS5_IJS1K_SC_EEEEEEENS4_39AutoVectorizingCopyWithAssumedAlignmentILi128EEENS4_14SM90_TMA_STOREES24_S26_S26_EEEvvEEEEvNT_6ParamsE,(.L_x_225 - _ZN7cutlass13device_kernelINS_4gemm6kernel13GemmUniversalIN4cute5tupleIJiiiiEEENS1_10collective13CollectiveMmaINS1_35MainloopSm100TmaUmmaWarpSpecializedILi13ELi2ELi4ENS5_IJNS4_1CILi2EEENSA_ILi1EEESC_EEEEENS5_IJNSA_ILi128EEESF_NSA_ILi64EEEEEENS_10bfloat16_tENS5_IJlSC_lEEESI_SJ_NS4_8TiledMMAINS4_8MMA_AtomIJNS4_26SM100_MMA_F16BF16_2x1SM_SSISI_SI_fLi128ELi128ELNS4_4UMMA5MajorE0ELSO_0ELNSN_7ScaleInE0ELSP_0EEEEEENS4_6LayoutINS5_IJSC_SC_SC_EEENS5_IJNSA_ILi0EEESU_SU_EEEEENS5_IJNS4_10UnderscoreESX_SX_EEEEENS4_18SM100_TMA_2SM_LOADENS4_14ComposedLayoutINS4_7SwizzleILi3ELi4ELi3EEENS4_18smem_ptr_flag_bitsILi16EEENSS_INS5_IJNSA_ILi8EEESG_EEENS5_IJSG_SC_EEEEEEEvNS4_8identityES10_S1A_vS1B_EENS_8epilogue10collective18CollectiveEpilogueINS1D_23Sm100TmaWarpSpecializedILi4ELi2ELi16ELb1ELb0EEEJNS5_IJSG_SF_SG_EEENS5_IJNSS_ISG_SC_EENSS_INS5_IJNSA_ILi16EEESB_EEENS5_IJSC_SG_EEEEEEEESI_SJ_SI_SJ_NS1D_6fusion15FusionCallbacksIS1H_NS1P_17LinearCombinationISI_fSI_fLNS_15FloatRoundStyleE2EEES1I_S1O_JEEENS4_5SM1004TMEM4LOAD26SM100_TMEM_LOAD_32dp32b16xENS4_13SM90_TMA_LOADENS11_INS12_ILi1ELi4ELi3EEES15_NSS_INS5_IJS16_S1K_EEENS5_IJS1K_SC_EEEEEEENS4_39AutoVectorizingCopyWithAssumedAlignmentILi128EEENS4_14SM90_TMA_STOREES24_S26_S26_EEEvvEEEEvNT_6ParamsE)
        .other          _ZN7cutlass13device_kernelINS_4gemm6kernel13GemmUniversalIN4cute5tupleIJiiiiEEENS1_10collective13CollectiveMmaINS1_35MainloopSm100TmaUmmaWarpSpecializedILi13ELi2ELi4ENS5_IJNS4_1CILi2EEENSA_ILi1EEESC_EEEEENS5_IJNSA_ILi128EEESF_NSA_ILi64EEEEEENS_10bfloat16_tENS5_IJlSC_lEEESI_SJ_NS4_8TiledMMAINS4_8MMA_AtomIJNS4_26SM100_MMA_F16BF16_2x1SM_SSISI_SI_fLi128ELi128ELNS4_4UMMA5MajorE0ELSO_0ELNSN_7ScaleInE0ELSP_0EEEEEENS4_6LayoutINS5_IJSC_SC_SC_EEENS5_IJNSA_ILi0EEESU_SU_EEEEENS5_IJNS4_10UnderscoreESX_SX_EEEEENS4_18SM100_TMA_2SM_LOADENS4_14ComposedLayoutINS4_7SwizzleILi3ELi4ELi3EEENS4_18smem_ptr_flag_bitsILi16EEENSS_INS5_IJNSA_ILi8EEESG_EEENS5_IJSG_SC_EEEEEEEvNS4_8identityES10_S1A_vS1B_EENS_8epilogue10collective18CollectiveEpilogueINS1D_23Sm100TmaWarpSpecializedILi4ELi2ELi16ELb1ELb0EEEJNS5_IJSG_SF_SG_EEENS5_IJNSS_ISG_SC_EENSS_INS5_IJNSA_ILi16EEESB_EEENS5_IJSC_SG_EEEEEEEESI_SJ_SI_SJ_NS1D_6fusion15FusionCallbacksIS1H_NS1P_17LinearCombinationISI_fSI_fLNS_15FloatRoundStyleE2EEES1I_S1O_JEEENS4_5SM1004TMEM4LOAD26SM100_TMEM_LOAD_32dp32b16xENS4_13SM90_TMA_LOADENS11_INS12_ILi1ELi4ELi3EEES15_NSS_INS5_IJS16_S1K_EEENS5_IJS1K_SC_EEEEEEENS4_39AutoVectorizingCopyWithAssumedAlignmentILi128EEENS4_14SM90_TMA_STOREES24_S26_S26_EEEvvEEEEvNT_6ParamsE,@"STO_CUDA_ENTRY STV_DEFAULT"
_ZN7cutlass13device_kernelINS_4gemm6kernel13GemmUniversalIN4cute5tupleIJiiiiEEENS1_10collective13CollectiveMmaINS1_35MainloopSm100TmaUmmaWarpSpecializedILi13ELi2ELi4ENS5_IJNS4_1CILi2EEENSA_ILi1EEESC_EEEEENS5_IJNSA_ILi128EEESF_NSA_ILi64EEEEEENS_10bfloat16_tENS5_IJlSC_lEEESI_SJ_NS4_8TiledMMAINS4_8MMA_AtomIJNS4_26SM100_MMA_F16BF16_2x1SM_SSISI_SI_fLi128ELi128ELNS4_4UMMA5MajorE0ELSO_0ELNSN_7ScaleInE0ELSP_0EEEEEENS4_6LayoutINS5_IJSC_SC_SC_EEENS5_IJNSA_ILi0EEESU_SU_EEEEENS5_IJNS4_10UnderscoreESX_SX_EEEEENS4_18SM100_TMA_2SM_LOADENS4_14ComposedLayoutINS4_7SwizzleILi3ELi4ELi3EEENS4_18smem_ptr_flag_bitsILi16EEENSS_INS5_IJNSA_ILi8EEESG_EEENS5_IJSG_SC_EEEEEEEvNS4_8identityES10_S1A_vS1B_EENS_8epilogue10collective18CollectiveEpilogueINS1D_23Sm100TmaWarpSpecializedILi4ELi2ELi16ELb1ELb0EEEJNS5_IJSG_SF_SG_EEENS5_IJNSS_ISG_SC_EENSS_INS5_IJNSA_ILi16EEESB_EEENS5_IJSC_SG_EEEEEEEESI_SJ_SI_SJ_NS1D_6fusion15FusionCallbacksIS1H_NS1P_17LinearCombinationISI_fSI_fLNS_15FloatRoundStyleE2EEES1I_S1O_JEEENS4_5SM1004TMEM4LOAD26SM100_TMEM_LOAD_32dp32b16xENS4_13SM90_TMA_LOADENS11_INS12_ILi1ELi4ELi3EEES15_NSS_INS5_IJS16_S1K_EEENS5_IJS1K_SC_EEEEEEENS4_39AutoVectorizingCopyWithAssumedAlignmentILi128EEENS4_14SM90_TMA_STOREES24_S26_S26_EEEvvEEEEvNT_6ParamsE:
[----:B------:R-:W1:Y:S01]  /*0000*/  LDC R1, c[0x0][0x37c] ;  /* 0x0000df00ff017b82 */ /* 0x000e620000000800 */
[----:B------:R-:W2:Y:S01]  /*0010*/  S2R R72, SR_TID.X ;  /* 0x0000000000487919 */ /* 0x000ea20000002100 */
[----:B------:R-:W3:Y:S06]  /*0020*/  LDCU.64 UR6, c[0x0][0x890] ;  /* 0x00011200ff0677ac */ /* 0x000eec0008000a00 */
[----:B------:R-:W4:Y:S01]  /*0030*/  S2UR UR37, SR_CgaCtaId ;  /* 0x00000000002579c3 */ /* 0x000f220000008800 */
[----:B------:R-:W-:Y:S02]  /*0040*/  PRMT R59, RZ, 0x7610, R59 ;  /* 0x00007610ff3b7816 */ /* 0x000fe4000000003b */
[----:B------:R-:W-:Y:S01]  /*0050*/  ELECT P1, URZ, PT ;  /* 0x0000000000ff782f */ /* 0x000fe20003820000 */
[----:B------:R-:W1:Y:S01]  /*0060*/  LDCU.64 UR46, c[0x0][0x358] ;  /* 0x00006b00ff2e77ac */ /* 0x000e620008000a00 */
[----:B---3--:R-:W-:-:S04]  /*0070*/  UISETP.NE.U32.AND UP0, UPT, UR6, URZ, UPT ;  /* 0x000000ff0600728c */ /* 0x008fc8000bf05070 */
[----:B------:R-:W-:Y:S02]  /*0080*/  UISETP.NE.AND.EX UP0, UPT, UR7, URZ, UPT, UP0 ;  /* 0x000000ff0700728c */ /* 0x000fe4000bf05300 */
[----:B----4-:R-:W-:Y:S02]  /*0090*/  ULOP3.LUT UR5, UR37, 0x1, URZ, 0xc0, !UPT ;  /* 0x0000000125057892 */ /* 0x010fe4000f8ec0ff */
[----:B------:R-:W-:Y:S01]  /*00a0*/  ULOP3.LUT UR4, UR37, 0x1, URZ, 0x3c, !UPT ;  /* 0x0000000125047892 */ /* 0x000fe2000f8e3cff */
[----:B--2---:R-:W-:-:S05]  /*00b0*/  SHF.R.U32.HI R66, RZ, 0x5, R72 ;  /* 0x00000005ff427819 */ /* 0x004fca0000011648 */
[----:B------:R-:W2:Y:S02]  /*00c0*/  SHFL.IDX PT, R0, R66, RZ, 0x1f ;  /* 0x00001fff42007589 */ /* 0x000ea400000e0000 */
[----:B--2---:R-:W-:Y:S01]  /*00d0*/  R2UR UR10, R0 ;  /* 0x00000000000a72ca */ /* 0x004fe200000e0000 */
[----:B-1----:R-:W-:-:S14]  /*00e0*/  BRA.U UP0, `(.L_x_0) ;  /* 0x00000001002c7547 */ /* 0x002fdc000b800000 */
[----:B------:R-:W1:Y:S02]  /*00f0*/  LDCU.64 UR8, c[0x0][0x888] ;  /* 0x00011100ff0877ac */ /* 0x000e640008000a00 */
[----:B-1----:R-:W-:-:S04]  /*0100*/  UISETP.NE.U32.AND UP0, UPT, UR8, URZ, UPT ;  /* 0x000000ff0800728c */ /* 0x002fc8000bf05070 */
[----:B------:R-:W-:-:S09]  /*0110*/  UISETP.NE.AND.EX UP0, UPT, UR9, URZ, UPT, UP0 ;  /* 0x000000ff0900728c */ /* 0x000fd2000bf05300 */
[----:B------:R-:W-:Y:S05]  /*0120*/  BRA.U !UP0, `(.L_x_1) ;  /* 0x0000000108107547 */ /* 0x000fea000b800000 */
[----:B------:R-:W1:Y:S02]  /*0130*/  LDC.64 R2, c[0x0][0x888] ;  /* 0x00022200ff027b82 */ /* 0x000e640000000a00 */
[----:B-1----:R1:W5:Y:S01]  /*0140*/  LDG.E R35, desc[UR46][R2.64] ;  /* 0x0000002e02237981 */ /* 0x002362000c1e1900 */
[----:B------:R-:W-:Y:S01]  /*0150*/  HFMA2 R59, -RZ, RZ, 0, 5.9604644775390625e-08 ;  /* 0x00000001ff3b7431 */ /* 0x000fe200000001ff */
[----:B------:R-:W-:Y:S05]  /*0160*/  BRA `(.L_x_0) ;  /* 0x00000000000c7947 */ /* 0x000fea0003800000 */
.L_x_1:
[----:B------:R-:W1:Y:S01]  /*0170*/  LDCU UR8, c[0x0][0x880] ;  /* 0x00011000ff0877ac */ /* 0x000e620008000800 */
[----:B------:R-:W-:Y:S01]  /*0180*/  HFMA2 R59, -RZ, RZ, 0, 5.9604644775390625e-08 ;  /* 0x00000001ff3b7431 */ /* 0x000fe200000001ff */
[----:B-1----:R-:W-:-:S07]  /*0190*/  MOV R35, UR8 ;  /* 0x0000000800237c02 */ /* 0x002fce0008000f00 */
.L_x_0:
[----:B------:R-:W2:Y:S02]  /*01a0*/  LDCU.64 UR8, c[0x0][0x8b0] ;  /* 0x00011600ff0877ac */ /* 0x000ea40008000a00 */
[----:B--2---:R-:W-:-:S04]  /*01b0*/  UISETP.NE.U32.AND UP0, UPT, UR8, URZ, UPT ;  /* 0x000000ff0800728c */ /* 0x004fc8000bf05070 */
[----:B------:R-:W-:-:S09]  /*01c0*/  UISETP.NE.AND.EX UP0, UPT, UR9, URZ, UPT, UP0 ;  /* 0x000000ff0900728c */ /* 0x000fd2000bf05300 */
[----:B------:R-:W-:Y:S05]  /*01d0*/  BRA.U UP0, `(.L_x_2) ;  /* 0x0000000100247547 */ /* 0x000fea000b800000 */
[----:B------:R-:W2:Y:S02]  /*01e0*/  LDCU.64 UR8, c[0x0][0x8a8] ;  /* 0x00011500ff0877ac */ /* 0x000ea40008000a00 */
[----:B--2---:R-:W-:-:S04]  /*01f0*/  UISETP.NE.U32.AND UP0, UPT, UR8, URZ, UPT ;  /* 0x000000ff0800728c */ /* 0x004fc8000bf05070 */
[----:B------:R-:W-:-:S09]  /*0200*/  UISETP.NE.AND.EX UP0, UPT, UR9, URZ, UPT, UP0 ;  /* 0x000000ff0900728c */ /* 0x000fd2000bf05300 */
[----:B------:R-:W-:Y:S05]  /*0210*/  BRA.U !UP0, `(.L_x_3) ;  /* 0x00000001080c7547 */ /* 0x000fea000b800000 */
[----:B------:R-:W2:Y:S02]  /*0220*/  LDC.64 R32, c[0x0][0x8a8] ;  /* 0x00022a00ff207b82 */ /* 0x000ea40000000a00 */
[----:B--2---:R2:W5:Y:S01]  /*0230*/  LDG.E R32, desc[UR46][R32.64] ;  /* 0x0000002e20207981 */ /* 0x004562000c1e1900 */
[----:B------:R-:W-:Y:S05]  /*0240*/  BRA `(.L_x_2) ;  /* 0x0000000000087947 */ /* 0x000fea0003800000 */
.L_x_3:
[----:B------:R-:W2:Y:S02]  /*0250*/  LDCU UR8, c[0x0][0x8a0] ;  /* 0x00011400ff0877ac */ /* 0x000ea40008000800 */
[----:B--2---:R-:W-:Y:S02]  /*0260*/  MOV R32, UR8 ;  /* 0x0000000800207c02 */ /* 0x004fe40008000f00 */
.L_x_2:
[----:B------:R-:W-:Y:S01]  /*0270*/  IMAD.U32 R0, RZ, RZ, UR10 ;  /* 0x0000000aff007e24 */ /* 0x000fe2000f8e00ff */
[----:B------:R-:W-:Y:S04]  /*0280*/  BSSY.RECONVERGENT B0, `(.L_x_4) ;  /* 0x000000c000007945 */ /* 0x000fe80003800200 */
[C---:B------:R-:W-:Y:S02]  /*0290*/  ISETP.NE.OR P2, PT, R0.reuse, 0x1, !P1 ;  /* 0x000000010000780c */ /* 0x040fe40004f45670 */
[----:B------:R-:W-:-:S11]  /*02a0*/  ISETP.NE.OR P0, PT, R0, 0x3, !P1 ;  /* 0x000000030000780c */ /* 0x000fd60004f05670 */
[----:B------:R-:W-:Y:S05]  /*02b0*/  @P2 BRA `(.L_x_5) ;  /* 0x0000000000202947 */ /* 0x000fea0003800000 */
[----:B------:R-:W3:Y:S02]  /*02c0*/  LDCU.64 UR8, c[0x0][0x348] ;  /* 0x00006900ff0877ac */ /* 0x000ee40008000a00 */
[----:B---3--:R-:W-:Y:S02]  /*02d0*/  UIADD3 UR12, UP1, UPT, UR8, 0x80, URZ ;  /* 0x00000080080c7890 */ /* 0x008fe4000ff3e0ff */
[----:B------:R-:W-:Y:S02]  /*02e0*/  UIADD3 UR8, UP0, UPT, UR8, 0x180, URZ ;  /* 0x0000018008087890 */ /* 0x000fe4000ff1e0ff */
[----:B------:R-:W-:Y:S02]  /*02f0*/  UIADD3.X UR13, UPT, UPT, URZ, UR9, URZ, UP1, !UPT ;  /* 0x00000009ff0d7290 */ /* 0x000fe40008ffe4ff */
[----:B------:R-:W-:-:S07]  /*0300*/  UIADD3.X UR9, UPT, UPT, URZ, UR9, URZ, UP0, !UPT ;  /* 0x00000009ff097290 */ /* 0x000fce00087fe4ff */
[----:B------:R3:W-:Y:S02]  /*0310*/  UTMACCTL.PF [UR12] ;  /* 0x000000000c0079b9 */ /* 0x0007e40008040000 */
[----:B------:R3:W-:Y:S02]  /*0320*/  UTMACCTL.PF [UR8] ;  /* 0x00000000080079b9 */ /* 0x0007e40008040000 */
[----:B---3--:R-:W-:Y:S01]  /*0330*/  NOP ;  /* 0x0000000000007918 */ /* 0x008fe20000000000 */
.L_x_5:
[----:B------:R-:W-:Y:S05]  /*0340*/  BSYNC.RECONVERGENT B0 ;  /* 0x0000000000007941 */ /* 0x000fea0003800200 */
.L_x_4:
[----:B------:R-:W-:Y:S04]  /*0350*/  BSSY.RECONVERGENT B0, `(.L_x_6) ;  /* 0x000000a000007945 */ /* 0x000fe80003800200 */
        /* <DEDUP_REMOVED lines=9> */
.L_x_7:
[----:B------:R-:W-:Y:S05]  /*03f0*/  BSYNC.RECONVERGENT B0 ;  /* 0x0000000000007941 */ /* 0x000fea0003800200 */
.L_x_6:
[----:B------:R-:W3:Y:S01]  /*0400*/  LDCU.64 UR8, c[0x0][0x888] ;  /* 0x00011100ff0877ac */ /* 0x000ee20008000a00 */
[----:B------:R-:W-:Y:S02]  /*0410*/  UISETP.EQ.U32.AND UP1, UPT, UR6, URZ, UPT ;  /* 0x000000ff0600728c */ /* 0x000fe4000bf22070 */
[----:B------:R-:W-:Y:S02]  /*0420*/  UPLOP3.LUT UP5, UPT, UPT, UPT, UPT, 0x80, 0x8 ;  /* 0x000000000008789c */ /* 0x000fe40003faf070 */
[----:B---3--:R-:W-:-:S04]  /*0430*/  UISETP.NE.U32.AND UP0, UPT, UR8, URZ, UPT ;  /* 0x000000ff0800728c */ /* 0x008fc8000bf05070 */
[----:B------:R-:W-:-:S04]  /*0440*/  UISETP.NE.AND.EX UP0, UPT, UR9, URZ, UPT, UP0 ;  /* 0x000000ff0900728c */ /* 0x000fc8000bf05300 */
[----:B------:R-:W-:-:S04]  /*0450*/  UISETP.EQ.OR.EX UP2, UPT, UR7, URZ, !UP0, UP1 ;  /* 0x000000ff0700728c */ /* 0x000fc8000c742710 */
[----:B------:R-:W-:-:S05]  /*0460*/  UP2UR UR50, UPR, URZ, 0x4 ;  /* 0x00000004ff327883 */ /* 0x000fca0008000000 */
[----:B------:R-:W-:Y:S07]  /*0470*/  BRA.U !UP2, `(.L_x_8) ;  /* 0x000000010a207547 */ /* 0x000fee000b800000 */
[----:B------:R-:W-:Y:S01]  /*0480*/  UISETP.NE.U32.AND UP2, UPT, UR6, URZ, UPT ;  /* 0x000000ff0600728c */ /* 0x000fe2000bf45070 */
[----:B-----5:R-:W-:Y:S01]  /*0490*/  FSETP.NEU.AND P0, PT, R35, RZ, PT ;  /* 0x000000ff2300720b */ /* 0x020fe20003f0d000 */
[----:B------:R-:W-:Y:S02]  /*04a0*/  USEL UR6, URZ, 0xffffffff, UP0 ;  /* 0xffffffffff067887 */ /* 0x000fe40008000000 */
[----:B------:R-:W-:-:S10]  /*04b0*/  UISETP.NE.AND.EX UP2, UPT, UR7, URZ, UPT, UP2 ;  /* 0x000000ff0700728c */ /* 0x000fd4000bf45320 */
[----:B------:R-:W-:Y:S01]  /*04c0*/  VOTEU.ANY UP1, P0 ;  /* 0x0000000000ff7886 */ /* 0x000fe20000020100 */
[----:B------:R-:W-:-:S04]  /*04d0*/  @!UP2 USEL UR6, URZ, 0xffffffff, UP1 ;  /* 0xffffffffff06a887 */ /* 0x000fc80008800000 */
[----:B------:R-:W-:-:S04]  /*04e0*/  ULOP3.LUT UR6, UR6, 0x1, URZ, 0xc0, !UPT ;  /* 0x0000000106067892 */ /* 0x000fc8000f8ec0ff */
[----:B------:R-:W-:-:S11]  /*04f0*/  UISETP.NE.U32.AND UP5, UPT, UR6, 0x1, UPT ;  /* 0x000000010600788c */ /* 0x000fd6000bfa5070 */
.L_x_8:
[----:B------:R-:W3:Y:S01]  /*0500*/  SHFL.IDX PT, R0, R66, RZ, 0x1f ;  /* 0x00001fff42007589 */ /* 0x000ee200000e0000 */
[----:B------:R-:W-:-:S04]  /*0510*/  UISETP.NE.AND UP1, UPT, UR10, 0x2, UPT ;  /* 0x000000020a00788c */ /* 0x000fc8000bf25270 */
[----:B------:R-:W-:Y:S02]  /*0520*/  UISETP.EQ.AND UP2, UPT, UR5, URZ, !UP1 ;  /* 0x000000ff0500728c */ /* 0x000fe4000cf42270 */
[----:B------:R-:W-:-:S04]  /*0530*/  USEL UR6, URZ, 0x1, UP1 ;  /* 0x00000001ff067887 */ /* 0x000fc80008800000 */
[----:B------:R-:W-:Y:S02]  /*0540*/  PLOP3.LUT P5, PT, P1, PT, UP2, 0x80, 0x8 ;  /* 0x000000000008781c */ /* 0x000fe40000faf028 */
[----:B---3--:R-:W-:-:S13]  /*0550*/  ISETP.NE.AND P0, PT, R0, RZ, PT ;  /* 0x000000ff0000720c */ /* 0x008fda0003f05270 */
[----:B------:R-:W-:Y:S05]  /*0560*/  @P0 BRA `(.L_x_9) ;  /* 0x0000000000980947 */ /* 0x000fea0003800000 */
[----:B------:R-:W-:Y:S01]  /*0570*/  ELECT P0, URZ, PT ;  /* 0x0000000000ff782f */ /* 0x000fe20003800000 */
[----:B------:R-:W-:-:S12]  /*0580*/  BSSY.RECONVERGENT B0, `(.L_x_9) ;  /* 0x0000024000007945 */ /* 0x000fd80003800200 */
[----:B------:R-:W-:Y:S05]  /*0590*/  @!P0 BRA `(.L_x_10) ;  /* 0x0000000000888947 */ /* 0x000fea0003800000 */
[----:B------:R-:W-:Y:S01]  /*05a0*/  UMOV UR8, 0x400 ;  /* 0x0000040000087882 */ /* 0x000fe20000000000 */
[----:B------:R-:W-:Y:S01]  /*05b0*/  UMOV UR7, 0x1 ;  /* 0x0000000100077882 */ /* 0x000fe20000000000 */
[----:B------:R-:W-:Y:S02]  /*05c0*/  ULEA UR8, UR37, UR8, 0x18 ;  /* 0x0000000825087291 */ /* 0x000fe4000f8ec0ff */
[----:B------:R-:W-:-:S04]  /*05d0*/  UIADD3 UR12, UPT, UPT, -UR7, 0x100000, URZ ;  /* 0x00100000070c7890 */ /* 0x000fc8000fffe1ff */
[----:B------:R-:W-:Y:S02]  /*05e0*/  USHF.L.U32 UR13, UR12, 0xb, URZ ;  /* 0x0000000b0c0d7899 */ /* 0x000fe400080006ff */
[----:B------:R-:W-:Y:S01]  /*05f0*/  USHF.L.U32 UR12, UR12, 0x1, URZ ;  /* 0x000000010c0c7899 */ /* 0x000fe200080006ff */
[----:B------:R-:W3:Y:S11]  /*0600*/  FENCE.VIEW.ASYNC.S ;  /* 0x00000000000073c6 */ /* 0x000ef60000000000 */
[----:B---3--:R3:W4:Y:S01]  /*0610*/  SYNCS.EXCH.64 URZ, [UR8], UR12 ;  /* 0x0000000c08ff75b2 */ /* 0x0087220008000100 */
[----:B------:R3:W1:Y:S01]  /*0620*/  SYNCS.EXCH.64 URZ, [UR8+0x68], UR12 ;  /* 0x0000680c08ff75b2 */ /* 0x0006620008000100 */
        /* <DEDUP_REMOVED lines=23> */
[----:B------:R3:W1:Y:S02]  /*07a0*/  SYNCS.EXCH.64 URZ, [UR8+0xc8], UR12 ;  /* 0x0000c80c08ff75b2 */ /* 0x0006640008000100 */
[----:B---34-:R-:W-:Y:S01]  /*07b0*/  NOP ;  /* 0x0000000000007918 */ /* 0x018fe20000000000 */
.L_x_10:
[----:B------:R-:W-:Y:S05]  /*07c0*/  BSYNC.RECONVERGENT B0 ;  /* 0x0000000000007941 */ /* 0x000fea0003800200 */
.L_x_9:
[----:B------:R-:W3:Y:S01]  /*07d0*/  SHFL.IDX PT, R0, R66, RZ, 0x1f ;  /* 0x00001fff42007589 */ /* 0x000ee200000e0000 */
[----:B------:R-:W-:Y:S01]  /*07e0*/  NOP ;  /* 0x0000000000007918 */ /* 0x000fe20000000000 */
[----:B---3--:R-:W-:-:S13]  /*07f0*/  ISETP.NE.AND P0, PT, R0, 0x1, PT ;  /* 0x000000010000780c */ /* 0x008fda0003f05270 */
[----:B------:R-:W-:Y:S05]  /*0800*/  @P0 BRA `(.L_x_11) ;  /* 0x0000000000540947 */ /* 0x000fea0003800000 */
[----:B------:R-:W-:Y:S01]  /*0810*/  UMOV UR9, 0x400 ;  /* 0x0000040000097882 */ /* 0x000fe20000000000 */
[----:B------:R-:W-:Y:S01]  /*0820*/  UMOV UR8, 0x20 ;  /* 0x0000002000087882 */ /* 0x000fe20000000000 */
[----:B------:R-:W-:Y:S01]  /*0830*/  UMOV UR7, 0x80 ;  /* 0x0000008000077882 */ /* 0x000fe20000000000 */
[----:B------:R-:W-:Y:S02]  /*0840*/  ULEA UR9, UR37, UR9, 0x18 ;  /* 0x0000000925097291 */ /* 0x000fe4000f8ec0ff */
[----:B------:R-:W-:-:S04]  /*0850*/  UIADD3 UR12, UPT, UPT, -UR8, 0x100000, URZ ;  /* 0x00100000080c7890 */ /* 0x000fc8000fffe1ff */
[----:B------:R-:W-:Y:S02]  /*0860*/  USHF.L.U32 UR13, UR12, 0xb, URZ ;  /* 0x0000000b0c0d7899 */ /* 0x000fe400080006ff */
[----:B------:R-:W-:Y:S02]  /*0870*/  USHF.L.U32 UR12, UR12, 0x1, URZ ;  /* 0x000000010c0c7899 */ /* 0x000fe400080006ff */
[----:B------:R-:W-:-:S04]  /*0880*/  UIADD3 UR14, UPT, UPT, -UR7, 0x100000, URZ ;  /* 0x00100000070e7890 */ /* 0x000fc8000fffe1ff */
[----:B------:R-:W-:Y:S02]  /*0890*/  USHF.L.U32 UR15, UR14, 0xb, URZ ;  /* 0x0000000b0e0f7899 */ /* 0x000fe400080006ff */
[----:B------:R-:W-:Y:S01]  /*08a0*/  USHF.L.U32 UR14, UR14, 0x1, URZ ;  /* 0x000000010e0e7899 */ /* 0x000fe200080006ff */
[----:B------:R-:W-:Y:S01]  /*08b0*/  ELECT P0, URZ, PT ;  /* 0x0000000000ff782f */ /* 0x000fe20003800000 */
[----:B------:R-:W3:Y:S02]  /*08c0*/  FENCE.VIEW.ASYNC.S ;  /* 0x00000000000073c6 */ /* 0x000ee40000000000 */
[----:B---3--:R3:W4:Y:S08]  /*08d0*/  SYNCS.EXCH.64 URZ, [UR9+0xd0], UR12 ;  /* 0x0000d00c09ff75b2 */ /* 0x0087300008000100 */
[----:B------:R3:W1:Y:S01]  /*08e0*/  SYNCS.EXCH.64 URZ, [UR9+0xf0], UR14 ;  /* 0x0000f00e09ff75b2 */ /* 0x0006620008000100 */
[----:B------:R3:W1:Y:S01]  /*08f0*/  SYNCS.EXCH.64 URZ, [UR9+0xd8], UR12 ;  /* 0x0000d80c09ff75b2 */ /* 0x0006620008000100 */
[----:B------:R3:W1:Y:S01]  /*0900*/  SYNCS.EXCH.64 URZ, [UR9+0xf8], UR14 ;  /* 0x0000f80e09ff75b2 */ /* 0x0006620008000100 */
[----:B------:R3:W1:Y:S01]  /*0910*/  SYNCS.EXCH.64 URZ, [UR9+0xe0], UR12 ;  /* 0x0000e00c09ff75b2 */ /* 0x0006620008000100 */
[----:B------:R3:W1:Y:S01]  /*0920*/  SYNCS.EXCH.64 URZ, [UR9+0x100], UR14 ;  /* 0x0001000e09ff75b2 */ /* 0x0006620008000100 */
[----:B------:R3:W1:Y:S01]  /*0930*/  SYNCS.EXCH.64 URZ, [UR9+0xe8], UR12 ;  /* 0x0000e80c09ff75b2 */ /* 0x0006620008000100 */
[----:B------:R3:W1:Y:S01]  /*0940*/  SYNCS.EXCH.64 URZ, [UR9+0x108], UR14 ;  /* 0x0001080e09ff75b2 */ /* 0x0006620008000100 */
[----:B------:R-:W-:Y:S01]  /*0950*/  NOP ;  /* 0x0000000000007918 */ /* 0x000fe20000000000 */
.L_x_11:
[----:B------:R-:W2:Y:S01]  /*0960*/  SHFL.IDX PT, R0, R66, RZ, 0x1f ;  /* 0x00001fff42007589 */ /* 0x000ea200000e0000 */
[----:B------:R-:W-:Y:S01]  /*0970*/  NOP ;  /* 0x0000000000007918 */ /* 0x000fe20000000000 */
[----:B--2---:R-:W-:-:S13]  /*0980*/  ISETP.NE.AND P0, PT, R0, 0x3, PT ;  /* 0x000000030000780c */ /* 0x004fda0003f05270 */
[----:B------:R-:W-:Y:S05]  /*0990*/  @P0 BRA `(.L_x_12) ;  /* 0x00000000002c0947 */ /* 0x000fea0003800000 */
[----:B------:R-:W-:Y:S01]  /*09a0*/  UMOV UR8, 0x400 ;  /* 0x0000040000087882 */ /* 0x000fe20000000000 */
[----:B------:R-:W-:Y:S01]  /*09b0*/  UMOV UR7, 0x20 ;  /* 0x0000002000077882 */ /* 0x000fe20000000000 */
[----:B------:R-:W-:Y:S02]  /*09c0*/  ULEA UR8, UR37, UR8, 0x18 ;  /* 0x0000000825087291 */ /* 0x000fe4000f8ec0ff */
[----:B---3--:R-:W-:-:S04]  /*09d0*/  UIADD3 UR12, UPT, UPT, -UR7, 0x100000, URZ ;  /* 0x00100000070c7890 */ /* 0x008fc8000fffe1ff */
[----:B------:R-:W-:Y:S02]  /*09e0*/  USHF.L.U32 UR13, UR12, 0xb, URZ ;  /* 0x0000000b0c0d7899 */ /* 0x000fe400080006ff */
[----:B------:R-:W-:Y:S01]  /*09f0*/  USHF.L.U32 UR12, UR12, 0x1, URZ ;  /* 0x000000010c0c7899 */ /* 0x000fe200080006ff */
[----:B------:R-:W-:Y:S01]  /*0a00*/  ELECT P0, URZ, PT ;  /* 0x0000000000ff782f */ /* 0x000fe20003800000 */
[----:B------:R-:W2:Y:S10]  /*0a10*/  FENCE.VIEW.ASYNC.S ;  /* 0x00000000000073c6 */ /* 0x000eb40000000000 */
[----:B--2---:R2:W3:Y:S01]  /*0a20*/  SYNCS.EXCH.64 URZ, [UR8+0x110], UR12 ;  /* 0x0001100c08ff75b2 */ /* 0x0044e20008000100 */
[----:B------:R2:W1:Y:S01]  /*0a30*/  SYNCS.EXCH.64 URZ, [UR8+0x118], UR12 ;  /* 0x0001180c08ff75b2 */ /* 0x0004620008000100 */
[----:B------:R-:W-:Y:S01]  /*0a40*/  NOP ;  /* 0x0000000000007918 */ /* 0x000fe20000000000 */
.L_x_12:
[----:B------:R-:W4:Y:S01]  /*0a50*/  SHFL.IDX PT, R0, R66, RZ, 0x1f ;  /* 0x00001fff42007589 */ /* 0x000f2200000e0000 */
[----:B------:R-:W-:Y:S01]  /*0a60*/  NOP ;  /* 0x0000000000007918 */ /* 0x000fe20000000000 */
[----:B----4-:R-:W-:-:S13]  /*0a70*/  ISETP.NE.AND P0, PT, R0, 0x4, PT ;  /* 0x000000040000780c */ /* 0x010fda0003f05270 */
[----:B------:R-:W-:Y:S05]  /*0a80*/  @P0 BRA `(.L_x_13) ;  /* 0x0000000000480947 */ /* 0x000fea0003800000 */
[----:B---3--:R-:W-:Y:S01]  /*0a90*/  UMOV UR9, 0x1e0 ;  /* 0x000001e000097882 */ /* 0x008fe20000000000 */
[----:B--2---:R-:W-:Y:S01]  /*0aa0*/  UMOV UR8, 0x400 ;  /* 0x0000040000087882 */ /* 0x004fe20000000000 */
[----:B------:R-:W-:Y:S01]  /*0ab0*/  USEL UR9, UR9, 0x1a0, UP5 ;  /* 0x000001a009097887 */ /* 0x000fe2000a800000 */
        /* <DEDUP_REMOVED lines=9> */
[----:B------:R-:W2:Y:S02]  /*0b50*/  FENCE.VIEW.ASYNC.S ;  /* 0x00000000000073c6 */ /* 0x000ea40000000000 */
[----:B--2---:R4:W2:Y:S08]  /*0b60*/  SYNCS.EXCH.64 URZ, [UR8+0x120], UR12 ;  /* 0x0001200c08ff75b2 */ /* 0x0048b00008000100 */
[----:B------:R4:W3:Y:S01]  /*0b70*/  SYNCS.EXCH.64 URZ, [UR8+0x130], UR14 ;  /* 0x0001300e08ff75b2 */ /* 0x0008e20008000100 */
[----:B------:R4:W1:Y:S01]  /*0b80*/  SYNCS.EXCH.64 URZ, [UR8+0x128], UR12 ;  /* 0x0001280c08ff75b2 */ /* 0x0008620008000100 */
[----:B------:R4:W1:Y:S02]  /*0b90*/  SYNCS.EXCH.64 URZ, [UR8+0x138], UR14 ;  /* 0x0001380e08ff75b2 */ /* 0x0008640008000100 */
[----:B----4-:R-:W-:Y:S01]  /*0ba0*/  NOP ;  /* 0x0000000000007918 */ /* 0x010fe20000000000 */
.L_x_13:
[----:B------:R-:W4:Y:S01]  /*0bb0*/  SHFL.IDX PT, R0, R66, RZ, 0x1f ;  /* 0x00001fff42007589 */ /* 0x000f2200000e0000 */
[----:B------:R-:W-:Y:S01]  /*0bc0*/  NOP ;  /* 0x0000000000007918 */ /* 0x000fe20000000000 */
[----:B----4-:R-:W-:-:S13]  /*0bd0*/  ISETP.NE.AND P0, PT, R0, 0x5, PT ;  /* 0x000000050000780c */ /* 0x010fda0003f05270 */
[----:B------:R-:W-:Y:S05]  /*0be0*/  @P0 BRA `(.L_x_14) ;  /* 0x0000000000540947 */ /* 0x000fea0003800000 */
[----:B---3--:R-:W-:Y:S01]  /*0bf0*/  UMOV UR9, 0x400 ;  /* 0x0000040000097882 */ /* 0x008fe20000000000 */
[----:B--2---:R-:W-:Y:S01]  /*0c00*/  UMOV UR8, 0x1 ;  /* 0x0000000100087882 */ /* 0x004fe20000000000 */
        /* <DEDUP_REMOVED lines=13> */
[----:B------:R4:W1:Y:S01]  /*0ce0*/  SYNCS.EXCH.64 URZ, [UR9+0x168], UR14 ;  /* 0x0001680e09ff75b2 */ /* 0x0008620008000100 */
[----:B------:R4:W1:Y:S01]  /*0cf0*/  SYNCS.EXCH.64 URZ, [UR9+0x150], UR12 ;  /* 0x0001500c09ff75b2 */ /* 0x0008620008000100 */
[----:B------:R4:W1:Y:S01]  /*0d00*/  SYNCS.EXCH.64 URZ, [UR9+0x170], UR14 ;  /* 0x0001700e09ff75b2 */ /* 0x0008620008000100 */
[----:B------:R4:W1:Y:S01]  /*0d10*/  SYNCS.EXCH.64 URZ, [UR9+0x158], UR12 ;  /* 0x0001580c09ff75b2 */ /* 0x0008620008000100 */
[----:B------:R4:W1:Y:S02]  /*0d20*/  SYNCS.EXCH.64 URZ, [UR9+0x178], UR14 ;  /* 0x0001780e09ff75b2 */ /* 0x0008640008000100 */
[----:B----4-:R-:W-:Y:S01]  /*0d30*/  NOP ;  /* 0x0000000000007918 */ /* 0x010fe20000000000 */
.L_x_14:
[----:B------:R-:W4:Y:S01]  /*0d40*/  SHFL.IDX PT, R0, R66, RZ, 0x1f ;  /* 0x00001fff42007589 */ /* 0x000f2200000e0000 */
[----:B------:R-:W-:Y:S01]  /*0d50*/  ISETP.NE.OR P1, PT, RZ, UR10, !P1 ;  /* 0x0000000aff007c0c */ /* 0x000fe2000cf25670 */
[----:B------:R-:W-:Y:S01]  /*0d60*/  NOP ;  /* 0x0000000000007918 */ /* 0x000fe20000000000 */
[----:B----4-:R-:W-:-:S13]  /*0d70*/  ISETP.NE.AND P0, PT, R0, 0x3, PT ;  /* 0x000000030000780c */ /* 0x010fda0003f05270 */
[----:B------:R-:W-:Y:S05]  /*0d80*/  @P0 BRA `(.L_x_15) ;  /* 0x0000000000340947 */ /* 0x000fea0003800000 */
[----:B--2---:R-:W-:Y:S01]  /*0d90*/  UMOV UR8, 0x400 ;  /* 0x0000040000087882 */ /* 0x004fe20000000000 */
[----:B------:R-:W-:Y:S01]  /*0da0*/  UMOV UR7, 0x20 ;  /* 0x0000002000077882 */ /* 0x000fe20000000000 */
[----:B------:R-:W-:Y:S02]  /*0db0*/  ULEA UR8, UR37, UR8, 0x18 ;  /* 0x0000000825087291 */ /* 0x000fe4000f8ec0ff */
[----:B---3--:R-:W-:-:S04]  /*0dc0*/  UIADD3 UR12, UPT, UPT, -UR7, 0x100000, URZ ;  /* 0x00100000070c7890 */ /* 0x008fc8000fffe1ff */
[----:B------:R-:W-:Y:S02]  /*0dd0*/  USHF.L.U32 UR13, UR12, 0xb, URZ ;  /* 0x0000000b0c0d7899 */ /* 0x000fe400080006ff */
[----:B------:R-:W-:Y:S01]  /*0de0*/  USHF.L.U32 UR12, UR12, 0x1, URZ ;  /* 0x000000010c0c7899 */ /* 0x000fe200080006ff */
[----:B------:R-:W-:Y:S01]  /*0df0*/  ELECT P0, URZ, PT ;  /* 0x0000000000ff782f */ /* 0x000fe20003800000 */
[----:B------:R-:W2:Y:S10]  /*0e00*/  FENCE.VIEW.ASYNC.S ;  /* 0x00000000000073c6 */ /* 0x000eb40000000000 */
[----:B--2---:R4:W2:Y:S01]  /*0e10*/  SYNCS.EXCH.64 URZ, [UR8+0x180], UR12 ;  /* 0x0001800c08ff75b2 */ /* 0x0048a20008000100 */
[----:B------:R4:W3:Y:S01]  /*0e20*/  SYNCS.EXCH.64 URZ, [UR8+0x190], UR12 ;  /* 0x0001900c08ff75b2 */ /* 0x0008e20008000100 */
[----:B------:R4:W1:Y:S01]  /*0e30*/  SYNCS.EXCH.64 URZ, [UR8+0x188], UR12 ;  /* 0x0001880c08ff75b2 */ /* 0x0008620008000100 */
[----:B------:R4:W1:Y:S02]  /*0e40*/  SYNCS.EXCH.64 URZ, [UR8+0x198], UR12 ;  /* 0x0001980c08ff75b2 */ /* 0x0008640008000100 */
[----:B----4-:R-:W-:Y:S01]  /*0e50*/  NOP ;  /* 0x0000000000007918 */ /* 0x010fe20000000000 */
.L_x_15:
[----:B------:R-:W-:Y:S01]  /*0e60*/  VOTEU.ALL UP1, P1 ;  /* 0x0000000000ff7886 */ /* 0x000fe20000820000 */
[----:B--2---:R-:W2:Y:S01]  /*0e70*/  LDCU UR8, c[0x0][0x36c] ;  /* 0x00006d80ff0877ac */ /* 0x004ea20008000800 */
[----:B------:R-:W-:Y:S01]  /*0e80*/  NOP ;  /* 0x0000000000007918 */ /* 0x000fe20000000000 */
[----:B------:R-:W-:Y:S01]  /*0e90*/  LOP3.LUT R10, R72, 0x1f, RZ, 0xc0, !PT ;  /* 0x0000001f480a7812 */ /* 0x000fe200078ec0ff */
[----:B---3--:R-:W-:Y:S01]  /*0ea0*/  UMOV UR12, 0x20 ;  /* 0x00000020000c7882 */ /* 0x008fe20000000000 */
[----:B------:R-:W-:Y:S01]  /*0eb0*/  @!UP1 UMOV UR7, 0x400 ;  /* 0x0000040000079882 */ /* 0x000fe20000000000 */
[----:B------:R-:W-:-:S04]  /*0ec0*/  @!UP1 UIADD3 UR12, UPT, UPT, -UR12, 0x100000, URZ ;  /* 0x001000000c0c9890 */ /* 0x000fc8000fffe1ff */
[----:B------:R-:W-:Y:S02]  /*0ed0*/  @!UP1 USHF.L.U32 UR13, UR12, 0xb, URZ ;  /* 0x0000000b0c0d9899 */ /* 0x000fe400080006ff */
[----:B------:R-:W-:Y:S02]  /*0ee0*/  @!UP1 USHF.L.U32 UR12, UR12, 0x1, URZ ;  /* 0x000000010c0c9899 */ /* 0x000fe400080006ff */
[----:B------:R-:W-:Y:S01]  /*0ef0*/  @!UP1 ULEA UR7, UR37, UR7, 0x18 ;  /* 0x0000000725079291 */ /* 0x000fe2000f8ec0ff */
[----:B------:R-:W-:Y:S01]  /*0f00*/  VOTEU.ALL UP1, P1 ;  /* 0x0000000000ff7886 */ /* 0x000fe20000820000 */
[----:B------:R-:W-:Y:S01]  /*0f10*/  UISETP.NE.AND UP4, UPT, UR10, URZ, UPT ;  /* 0x000000ff0a00728c */ /* 0x000fe2000bf85270 */
[----:B------:R-:W3:Y:S09]  /*0f20*/  FENCE.VIEW.ASYNC.S ;  /* 0x00000000000073c6 */ /* 0x000ef20000000000 */
[----:B---3--:R3:W4:Y:S01]  /*0f30*/  @!UP1 SYNCS.EXCH.64 URZ, [UR7+0x1a0], UR12 ;  /* 0x0001a00c07ff95b2 */ /* 0x0087220008000100 */
[----:B--2---:R-:W-:-:S09]  /*0f40*/  UISETP.EQ.U32.AND UP1, UPT, UR8, 0x1, UPT ;  /* 0x000000010800788c */ /* 0x004fd2000bf22070 */
[----:B------:R-:W-:Y:S05]  /*0f50*/  BRA.U !UP1, `(.L_x_16) ;  /* 0x0000000109087547 */ /* 0x000fea000b800000 */
[----:B-1--4-:R-:W-:Y:S01]  /*0f60*/  UCGABAR_ARV ;  /* 0x00000000000079c7 */ /* 0x012fe20008000000 */
[----:B------:R-:W-:Y:S05]  /*0f70*/  BRA `(.L_x_17) ;  /* 0x0000000000047947 */ /* 0x000fea0003800000 */
.L_x_16:
[----:B-1--4-:R-:W-:Y:S01]  /*0f80*/  NOP ;  /* 0x0000000000007918 */ /* 0x012fe20000000000 */
.L_x_17:
[----:B------:R-:W1:Y:S01]  /*0f90*/  S2R R11, SR_CTAID.X ;  /* 0x00000000000b7919 */ /* 0x000e620000002500 */
[----:B------:R-:W-:-:S05]  /*0fa0*/  CS2R.32 R60, SR_CgaSize ;  /* 0x00000000003c7805 */ /* 0x000fca0000008a00 */
[----:B------:R-:W-:-:S05]  /*0fb0*/  IMAD R60, R60, -0xa0, RZ ;  /* 0xffffff603c3c7824 */ /* 0x000fca00078e02ff */
[----:B------:R-:W-:-:S14]  /*0fc0*/  R2UR UR8, R60 ;  /* 0x000000003c0872ca */ /* 0x000fdc00000e0000 */
[----:B------:R-:W2:Y:S01]  /*0fd0*/  LDCU UR8, c[0x0][UR8+0x2b0] ;  /* 0x00005600080877ac */ /* 0x000ea20008000800 */
[----:B------:R-:W-:-:S05]  /*0fe0*/  CS2R.32 R0, SR_CgaSize ;  /* 0x0000000000007805 */ /* 0x000fca0000008a00 */
[----:B------:R-:W-:-:S06]  /*0ff0*/  IMAD R0, R0, -0xa0, RZ ;  /* 0xffffff6000007824 */ /* 0x000fcc00078e02ff */
[----:B------:R-:W4:Y:S01]  /*1000*/  LDC R0, c[0x0][R0+0x2a0] ;  /* 0x0000a80000007b82 */ /* 0x000f220000000800 */
[----:B------:R-:W-:Y:S01]  /*1010*/  PRMT R8, RZ, 0x7610, R8 ;  /* 0x00007610ff087816 */ /* 0x000fe20000000008 */
[----:B------:R-:W2:Y:S01]  /*1020*/  S2R R20, SR_CTAID.Y ;  /* 0x0000000000147919 */ /* 0x000ea20000002600 */
[----:B------:R-:W-:-:S05]  /*1030*/  CS2R.32 R60, SR_CgaSize ;  /* 0x00000000003c7805 */ /* 0x000fca0000008a00 */
[----:B------:R-:W-:-:S05]  /*1040*/  IMAD R60, R60, -0xa0, RZ ;  /* 0xffffff603c3c7824 */ /* 0x000fca00078e02ff */
[----:B---3--:R-:W-:-:S14]  /*1050*/  R2UR UR7, R60 ;  /* 0x000000003c0772ca */ /* 0x008fdc00000e0000 */
[----:B------:R-:W3:Y:S01]  /*1060*/  LDCU UR7, c[0x0][UR7+0x2b4] ;  /* 0x00005680070777ac */ /* 0x000ee20008000800 */
[----:B------:R-:W-:Y:S01]  /*1070*/  UISETP.NE.AND UP2, UPT, UR10, 0x2, UPT ;  /* 0x000000020a00788c */ /* 0x000fe2000bf45270 */
[----:B------:R-:W2:Y:S01]  /*1080*/  LDC R9, c[0x0][0xb24] ;  /* 0x0002c900ff097b82 */ /* 0x000ea20000000800 */
[----:B------:R-:W-:-:S05]  /*1090*/  CS2R.32 R58, SR_CgaSize ;  /* 0x00000000003a7805 */ /* 0x000fca0000008a00 */
[----:B------:R-:W-:-:S06]  /*10a0*/  IMAD R58, R58, -0xa0, RZ ;  /* 0xffffff603a3a7824 */ /* 0x000fcc00078e02ff */
[----:B------:R-:W4:Y:S08]  /*10b0*/  LDC R58, c[0x0][R58+0x2a4] ;  /* 0x0000a9003a3a7b82 */ /* 0x000f300000000800 */
[----:B------:R-:W4:Y:S01]  /*10c0*/  LDC R26, c[0x0][0xb24] ;  /* 0x0002c900ff1a7b82 */ /* 0x000f220000000800 */
[----:B-1----:R-:W-:Y:S01]  /*10d0*/  I2FP.F32.U32 R4, R11 ;  /* 0x0000000b00047245 */ /* 0x002fe20000201000 */
[----:B------:R-:W-:-:S06]  /*10e0*/  IMAD.MOV.U32 R21, RZ, RZ, R11 ;  /* 0x000000ffff157224 */ /* 0x000fcc00078e000b */
[----:B------:R-:W1:Y:S01]  /*10f0*/  S2UR UR36, SR_CTAID.Z ;  /* 0x00000000002479c3 */ /* 0x000e620000002700 */
[----:B--2---:R-:W-:Y:S02]  /*1100*/  ISETP.GE.AND P0, PT, R9, 0x1, PT ;  /* 0x000000010900780c */ /* 0x004fe40003f06270 */
[----:B------:R-:W-:Y:S01]  /*1110*/  I2FP.F32.U32 R2, R20 ;  /* 0x0000001400027245 */ /* 0x000fe20000201000 */
[----:B------:R-:W-:-:S04]  /*1120*/  FMUL R4, R4, UR8 ;  /* 0x0000000804047c20 */ /* 0x000fc80008400000 */
[----:B---3--:R-:W-:Y:S01]  /*1130*/  FMUL R2, R2, UR7 ;  /* 0x0000000702027c20 */ /* 0x008fe20008400000 */
[----:B------:R-:W2:Y:S01]  /*1140*/  F2I.U32.TRUNC.NTZ R60, R4 ;  /* 0x00000004003c7305 */ /* 0x000ea2000020f000 */
[----:B------:R-:W3:Y:S07]  /*1150*/  LDCU UR7, c[0x0][0xb30] ;  /* 0x00016600ff0777ac */ /* 0x000eee0008000800 */
[----:B------:R-:W1:Y:S01]  /*1160*/  F2I.U32.TRUNC.NTZ R3, R2 ;  /* 0x0000000200037305 */ /* 0x000e62000020f000 */
[----:B--2---:R-:W-:-:S04]  /*1170*/  IMAD.MOV R60, RZ, RZ, -R60 ;  /* 0x000000ffff3c7224 */ /* 0x004fc800078e0a3c */
[----:B----4-:R-:W-:Y:S01]  /*1180*/  IMAD R60, R0, R60, R11 ;  /* 0x0000003c003c7224 */ /* 0x010fe200078e020b */
[----:B------:R-:W-:Y:S01]  /*1190*/  PRMT R0, RZ, 0x7610, R0 ;  /* 0x00007610ff007816 */ /* 0x000fe20000000000 */
[----:B---3--:R-:W-:Y:S01]  /*11a0*/  UISETP.NE.AND UP3, UPT, UR7, 0x1, UPT ;  /* 0x000000010700788c */ /* 0x008fe2000bf65270 */
[----:B-1----:R-:W-:-:S05]  /*11b0*/  IADD3 R3, PT, PT, -R3, RZ, RZ ;  /* 0x000000ff03037210 */ /* 0x002fca0007ffe1ff */
[----:B------:R-:W-:Y:S01]  /*11c0*/  IMAD R58, R58, R3, R20 ;  /* 0x000000033a3a7224 */ /* 0x000fe200078e0214 */
[----:B------:R-:W-:Y:S06]  /*11d0*/  BRA.U UP4, `(.L_x_18) ;  /* 0x0000000104247547 */ /* 0x000fec000b800000 */
[----:B------:R-:W-:Y:S01]  /*11e0*/  ISETP.NE.AND P1, PT, R58, RZ, PT ;  /* 0x000000ff3a00720c */ /* 0x000fe20003f25270 */
[----:B------:R-:W-:Y:S01]  /*11f0*/  IMAD.MOV.U32 R0, RZ, RZ, 0x3 ;  /* 0x00000003ff007424 */ /* 0x000fe200078e00ff */
[C---:B------:R-:W-:Y:S02]  /*1200*/  LOP3.LUT R3, R60.reuse, 0xfffffffe, RZ, 0xc0, !PT ;  /* 0xfffffffe3c037812 */ /* 0x040fe400078ec0ff */
[----:B------:R-:W-:Y:S02]  /*1210*/  ISETP.LT.U32.OR P1, PT, R60, 0x2, !P1 ;  /* 0x000000023c00780c */ /* 0x000fe40004f21470 */
[----:B------:R-:W-:Y:S02]  /*1220*/  SHF.L.U32 R0, R0, R3, RZ ;  /* 0x0000000300007219 */ /* 0x000fe400000006ff */
[----:B------:R-:W-:Y:S02]  /*1230*/  SEL R5, RZ, 0x1, !P1 ;  /* 0x00000001ff057807 */ /* 0x000fe40004800000 */
[----:B------:R-:W-:-:S05]  /*1240*/  SEL R2, RZ, 0x2, !P1 ;  /* 0x00000002ff027807 */ /* 0x000fca0004800000 */
[----:B------:R-:W-:-:S05]  /*1250*/  IMAD.IADD R2, R5, 0x1, R2 ;  /* 0x0000000105027824 */ /* 0x000fca00078e0202 */
[----:B------:R-:W-:Y:S02]  /*1260*/  PRMT R8, R2, 0x7610, R8 ;  /* 0x0000761002087816 */ /* 0x000fe40000000008 */
.L_x_18:
[----:B------:R-:W-:Y:S05]  /*1270*/  @!P0 BRA `(.L_x_19) ;  /* 0x0000000000b88947 */ /* 0x000fea0003800000 */
[----:B------:R-:W1:Y:S01]  /*1280*/  LDC.64 R4, c[0x0][0xb18] ;  /* 0x0002c600ff047b82 */ /* 0x000e620000000a00 */
[----:B------:R-:W-:-:S07]  /*1290*/  ISETP.NE.AND P0, PT, R9, 0x1, PT ;  /* 0x000000010900780c */ /* 0x000fce0003f05270 */
[----:B------:R-:W2:Y:S08]  /*12a0*/  LDC R14, c[0x0][0xb0c] ;  /* 0x0002c300ff0e7b82 */ /* 0x000eb00000000800 */
[----:B------:R-:W3:Y:S08]  /*12b0*/  LDC R13, c[0x0][0x370] ;  /* 0x0000dc00ff0d7b82 */ /* 0x000ef00000000800 */
[----:B------:R-:W4:Y:S01]  /*12c0*/  LDC R16, c[0x0][0x374] ;  /* 0x0000dd00ff107b82 */ /* 0x000f220000000800 */
[----:B-1----:R-:W-:-:S07]  /*12d0*/  ISETP.NE.AND P1, PT, R4, 0x1, PT ;  /* 0x000000010400780c */ /* 0x002fce0003f25270 */
[----:B------:R-:W3:Y:S01]  /*12e0*/  LDC.64 R6, c[0x0][0xb10] ;  /* 0x0002c400ff067b82 */ /* 0x000ee20000000a00 */
[----:B--2---:R-:W-:-:S07]  /*12f0*/  ISETP.NE.AND P2, PT, R14, 0x1, PT ;  /* 0x000000010e00780c */ /* 0x004fce0003f45270 */
[----:B------:R-:W1:Y:S08]  /*1300*/  LDC R12, c[0x0][0xb20] ;  /* 0x0002c800ff0c7b82 */ /* 0x000e700000000800 */
[----:B------:R-:W2:Y:S01]  /*1310*/  LDC.64 R2, c[0x0][0xb28] ;  /* 0x0002ca00ff027b82 */ /* 0x000ea20000000a00 */
[----:B----4-:R-:W-:-:S04]  /*1320*/  IMAD.HI.U32 R15, R16, R5, RZ ;  /* 0x00000005100f7227 */ /* 0x010fc800078e00ff */
[----:B------:R-:W-:-:S04]  /*1330*/  IMAD.HI.U32 R5, R20, R5, RZ ;  /* 0x0000000514057227 */ /* 0x000fc800078e00ff */
[----:B---3--:R-:W-:-:S04]  /*1340*/  IMAD.HI.U32 R18, R13, R6, RZ ;  /* 0x000000060d127227 */ /* 0x008fc800078e00ff */
[C---:B------:R-:W-:Y:S01]  /*1350*/  IMAD.HI.U32 R22, R11.reuse, R6, RZ ;  /* 0x000000060b167227 */ /* 0x040fe200078e00ff */
[-C--:B------:R-:W-:Y:S02]  /*1360*/  @P2 SHF.R.U32.HI R13, RZ, R7.reuse, R18 ;  /* 0x00000007ff0d2219 */ /* 0x080fe40000011612 */
[-C--:B-1----:R-:W-:Y:S02]  /*1370*/  @P1 SHF.R.U32.HI R16, RZ, R12.reuse, R15 ;  /* 0x0000000cff101219 */ /* 0x082fe4000001160f */
[----:B------:R-:W-:Y:S02]  /*1380*/  SHF.R.U32.HI R5, RZ, R12, R5 ;  /* 0x0000000cff057219 */ /* 0x000fe40000011605 */
[----:B------:R-:W-:Y:S02]  /*1390*/  SHF.R.U32.HI R22, RZ, R7, R22 ;  /* 0x00000007ff167219 */ /* 0x000fe40000011616 */
[----:B------:R-:W-:Y:S01]  /*13a0*/  SEL R5, R20, R5, !P1 ;  /* 0x0000000514057207 */ /* 0x000fe20004800000 */
[----:B--2---:R-:W-:Y:S01]  /*13b0*/  IMAD.HI.U32 R18, R16, R2, RZ ;  /* 0x0000000210127227 */ /* 0x004fe200078e00ff */
[----:B------:R-:W-:-:S02]  /*13c0*/  SEL R21, R11, R22, !P2 ;  /* 0x000000160b157207 */ /* 0x000fc40005000000 */
[----:B------:R-:W-:Y:S01]  /*13d0*/  IADD3 R7, PT, PT, -R5, RZ, RZ ;  /* 0x000000ff05077210 */ /* 0x000fe20007ffe1ff */
[----:B------:R-:W-:Y:S01]  /*13e0*/  IMAD.HI.U32 R6, R13, R2, RZ ;  /* 0x000000020d067227 */ /* 0x000fe200078e00ff */
[----:B------:R-:W-:-:S03]  /*13f0*/  @P0 SHF.R.U32.HI R16, RZ, R3, R18 ;  /* 0x00000003ff100219 */ /* 0x000fc60000011612 */
[----:B------:R-:W-:Y:S01]  /*1400*/  IMAD R7, R4, R7, R20 ;  /* 0x0000000704077224 */ /* 0x000fe200078e0214 */
[----:B------:R-:W-:Y:S01]  /*1410*/  @P0 SHF.R.U32.HI R13, RZ, R3, R6 ;  /* 0x00000003ff0d0219 */ /* 0x000fe20000011606 */
[----:B------:R-:W-:-:S04]  /*1420*/  IMAD R16, R16, R9, RZ ;  /* 0x0000000910107224 */ /* 0x000fc800078e02ff */
[----:B------:R-:W-:Y:S01]  /*1430*/  IMAD R6, R13, R9, RZ ;  /* 0x000000090d067224 */ /* 0x000fe200078e02ff */
[----:B------:R-:W-:-:S04]  /*1440*/  ISETP.GE.AND P1, PT, R5, R16, PT ;  /* 0x000000100500720c */ /* 0x000fc80003f26270 */
[----:B------:R-:W-:Y:S01]  /*1450*/  ISETP.GE.OR P1, PT, R21, R6, P1 ;  /* 0x000000061500720c */ /* 0x000fe20000f26670 */
[----:B------:R-:W-:-:S05]  /*1460*/  IMAD.HI.U32 R6, R5, R2, RZ ;  /* 0x0000000205067227 */ /* 0x000fca00078e00ff */
[----:B------:R-:W-:-:S04]  /*1470*/  SHF.R.U32.HI R6, RZ, R3, R6 ;  /* 0x00000003ff067219 */ /* 0x000fc80000011606 */
[----:B------:R-:W-:-:S03]  /*1480*/  SEL R6, R5, R6, !P0 ;  /* 0x0000000605067207 */ /* 0x000fc60004000000 */
[----:B------:R-:W-:Y:S01]  /*1490*/  @!P1 IMAD.HI.U32 R12, R21, R2, RZ ;  /* 0x00000002150c9227 */ /* 0x000fe200078e00ff */
[----:B------:R-:W-:-:S04]  /*14a0*/  IADD3 R2, PT, PT, -R6, RZ, RZ ;  /* 0x000000ff06027210 */ /* 0x000fc80007ffe1ff */
[----:B------:R-:W-:Y:S01]  /*14b0*/  @!P1 SHF.R.U32.HI R12, RZ, R3, R12 ;  /* 0x00000003ff0c9219 */ /* 0x000fe2000001160c */
[----:B------:R-:W-:-:S03]  /*14c0*/  IMAD R2, R9, R2, R5 ;  /* 0x0000000209027224 */ /* 0x000fc600078e0205 */
[----:B------:R-:W-:-:S05]  /*14d0*/  @!P1 SEL R3, R21, R12, !P0 ;  /* 0x0000000c15039207 */ /* 0x000fca0004000000 */
[--C-:B------:R-:W-:Y:S02]  /*14e0*/  @!P1 IMAD.IADD R6, R6, 0x1, -R3.reuse ;  /* 0x0000000106069824 */ /* 0x100fe400078e0a03 */
[----:B------:R-:W-:Y:S01]  /*14f0*/  @!P1 IMAD R3, R2, R13, R3 ;  /* 0x0000000d02039224 */ /* 0x000fe200078e0203 */
[----:B------:R-:W-:Y:S01]  /*1500*/  IADD3 R2, PT, PT, -R21, RZ, RZ ;  /* 0x000000ff15027210 */ /* 0x000fe20007ffe1ff */
[----:B------:R-:W-:Y:S02]  /*1510*/  @!P1 IMAD R5, R6, R9, R21 ;  /* 0x0000000906059224 */ /* 0x000fe400078e0215 */
[----:B------:R-:W-:Y:S02]  /*1520*/  @!P1 IMAD.MOV.U32 R21, RZ, RZ, R3 ;  /* 0x000000ffff159224 */ /* 0x000fe400078e0003 */
[----:B------:R-:W-:Y:S02]  /*1530*/  IMAD R2, R14, R2, R11 ;  /* 0x000000020e027224 */ /* 0x000fe400078e020b */
[----:B------:R-:W-:-:S02]  /*1540*/  IMAD R20, R5, R4, R7 ;  /* 0x0000000405147224 */ /* 0x000fc400078e0207 */
[----:B------:R-:W-:Y:S02]  /*1550*/  IMAD R21, R21, R14, R2 ;  /* 0x0000000e15157224 */ /* 0x000fe400078e0202 */
.L_x_19:
[----:B------:R-:W-:Y:S05]  /*1560*/  BRA.U UP3, `(.L_x_20) ;  /* 0x0000000103407547 */ /* 0x000fea000b800000 */
[----:B------:R-:W1:Y:S08]  /*1570*/  LDC.64 R4, c[0x0][0xb10] ;  /* 0x0002c400ff047b82 */ /* 0x000e700000000a00 */
[----:B------:R-:W2:Y:S08]  /*1580*/  LDC.64 R2, c[0x0][0xb18] ;  /* 0x0002c600ff027b82 */ /* 0x000eb00000000a00 */
[----:B------:R-:W3:Y:S08]  /*1590*/  LDC R6, c[0x0][0xb20] ;  /* 0x0002c800ff067b82 */ /* 0x000ef00000000800 */
[----:B------:R-:W4:Y:S01]  /*15a0*/  LDC R12, c[0x0][0xb0c] ;  /* 0x0002c300ff0c7b82 */ /* 0x000f220000000800 */
[----:B-1----:R-:W-:-:S05]  /*15b0*/  IMAD.HI.U32 R4, R21, R4, RZ ;  /* 0x0000000415047227 */ /* 0x002fca00078e00ff */
[----:B------:R-:W-:Y:S01]  /*15c0*/  SHF.R.U32.HI R4, RZ, R5, R4 ;  /* 0x00000005ff047219 */ /* 0x000fe20000011604 */
[----:B--2---:R-:W-:Y:S01]  /*15d0*/  IMAD.HI.U32 R3, R20, R3, RZ ;  /* 0x0000000314037227 */ /* 0x004fe200078e00ff */
[----:B------:R-:W-:-:S04]  /*15e0*/  ISETP.NE.AND P0, PT, R2, 0x1, PT ;  /* 0x000000010200780c */ /* 0x000fc80003f05270 */
[----:B---3--:R-:W-:-:S04]  /*15f0*/  SHF.R.U32.HI R3, RZ, R6, R3 ;  /* 0x00000006ff037219 */ /* 0x008fc80000011603 */
[----:B------:R-:W-:Y:S02]  /*1600*/  SEL R3, R20, R3, !P0 ;  /* 0x0000000314037207 */ /* 0x000fe40004000000 */
[----:B----4-:R-:W-:-:S04]  /*1610*/  ISETP.NE.AND P1, PT, R12, 0x1, PT ;  /* 0x000000010c00780c */ /* 0x010fc80003f25270 */
[----:B------:R-:W-:-:S05]  /*1620*/  SEL R6, R21, R4, !P1 ;  /* 0x0000000415067207 */ /* 0x000fca0004800000 */
[----:B------:R-:W-:Y:S02]  /*1630*/  IMAD.IADD R4, R3, 0x1, -R6 ;  /* 0x0000000103047824 */ /* 0x000fe400078e0a06 */
[----:B------:R-:W-:Y:S02]  /*1640*/  IMAD.IADD R3, R6, 0x1, -R3 ;  /* 0x0000000106037824 */ /* 0x000fe400078e0a03 */
[----:B------:R-:W-:Y:S02]  /*1650*/  IMAD R21, R4, R12, R21 ;  /* 0x0000000c04157224 */ /* 0x000fe400078e0215 */
[----:B------:R-:W-:Y:S02]  /*1660*/  IMAD R20, R3, R2, R20 ;  /* 0x0000000203147224 */ /* 0x000fe400078e0214 */
.L_x_20:
[----:B------:R-:W-:Y:S05]  /*1670*/  BRA.U !UP1, `(.L_x_21) ;  /* 0x00000001090c7547 */ /* 0x000fea000b800000 */
[----:B------:R-:W-:Y:S01]  /*1680*/  UCGABAR_WAIT ;  /* 0x0000000000007dc7 */ /* 0x000fe20008000000 */
[----:B------:R-:W-:Y:S01]  /*1690*/  CCTL.IVALL ;  /* 0x00000000ff00798f */ /* 0x000fe20002000000 */
[----:B------:R-:W-:Y:S05]  /*16a0*/  BRA `(.L_x_22) ;  /* 0x0000000000047947 */ /* 0x000fea0003800000 */
.L_x_21:
[----:B------:R-:W-:Y:S06]  /*16b0*/  BAR.SYNC.DEFER_BLOCKING 0x0 ;  /* 0x0000000000007b1d */ /* 0x000fec0000010000 */
.L_x_22:
[----:B------:R-:W-:Y:S05]  /*16c0*/  BRA.U UP2, `(.L_x_23) ;  /* 0x0000001502ec7547 */ /* 0x000fea000b800000 */
[----:B------:R-:W1:Y:S01]  /*16d0*/  LDCU UR4, c[0x0][0x38c] ;  /* 0x00007180ff0477ac */ /* 0x000e620008000800 */
[----:B------:R-:W2:Y:S01]  /*16e0*/  LDC R9, c[0x0][0x370] ;  /* 0x0000dc00ff097b82 */ /* 0x000ea20000000800 */
[----:B------:R-:W-:Y:S01]  /*16f0*/  IMAD.SHL.U32 R16, R11, 0x40, RZ ;  /* 0x000000400b107824 */ /* 0x000fe200078e00ff */
[----:B------:R-:W-:Y:S01]  /*1700*/  PLOP3.LUT P1, PT, PT, PT, UP5, 0x80, 0x8 ;  /* 0x000000000008781c */ /* 0x000fe20003f2f058 */
[----:B------:R-:W-:Y:S01]  /*1710*/  HFMA2 R12, -RZ, RZ, 0, 0 ;  /* 0x00000000ff0c7431 */ /* 0x000fe200000001ff */
[----:B------:R-:W-:Y:S01]  /*1720*/  UISETP.NE.AND UP1, UPT, UR10, URZ, UPT ;  /* 0x000000ff0a00728c */ /* 0x000fe2000bf25270 */
[----:B------:R-:W-:Y:S01]  /*1730*/  ISETP.NE.AND P4, PT, R10, RZ, P5 ;  /* 0x000000ff0a00720c */ /* 0x000fe20002f85270 */
[----:B------:R-:W-:Y:S01]  /*1740*/  IMAD.MOV.U32 R15, RZ, RZ, 0x1 ;  /* 0x00000001ff0f7424 */ /* 0x000fe200078e00ff */
[----:B------:R-:W-:Y:S01]  /*1750*/  PLOP3.LUT P1, PT, P1, PT, PT, 0x8, 0x80 ;  /* 0x000000000080781c */ /* 0x000fe20000f2e170 */
[----:B------:R-:W3:Y:S01]  /*1760*/  LDC R0, c[0x0][0x374] ;  /* 0x0000dd00ff007b82 */ /* 0x000ee20000000800 */
[----:B------:R-:W-:Y:S01]  /*1770*/  IMAD.MOV.U32 R14, RZ, RZ, RZ ;  /* 0x000000ffff0e7224 */ /* 0x000fe200078e00ff */
[----:B------:R-:W-:Y:S01]  /*1780*/  MOV R8, 0x1 ;  /* 0x0000000100087802 */ /* 0x000fe20000000f00 */
[----:B------:R-:W-:Y:S01]  /*1790*/  IMAD.MOV.U32 R10, RZ, RZ, RZ ;  /* 0x000000ffff0a7224 */ /* 0x000fe200078e00ff */
[----:B------:R-:W-:Y:S01]  /*17a0*/  LOP3.LUT R16, R16, 0x40, RZ, 0xc0, !PT ;  /* 0x0000004010107812 */ /* 0x000fe200078ec0ff */
[----:B------:R-:W4:Y:S01]  /*17b0*/  LDCU.64 UR14, c[0x0][0x348] ;  /* 0x00006900ff0e77ac */ /* 0x000f220008000a00 */
[----:B-1----:R-:W-:-:S02]  /*17c0*/  UIADD3 UR5, UPT, UPT, UR4, 0x3f, URZ ;  /* 0x0000003f04057890 */ /* 0x002fc4000fffe0ff */
[----:B------:R-:W-:Y:S02]  /*17d0*/  USEL UR22, UR6, 0x2, UP1 ;  /* 0x0000000206167887 */ /* 0x000fe40008800000 */
[----:B------:R-:W-:Y:S01]  /*17e0*/  USHF.R.S32.HI UR7, URZ, 0x1f, UR5 ;  /* 0x0000001fff077899 */ /* 0x000fe20008011405 */
[----:B------:R-:W-:-:S03]  /*17f0*/  UMOV UR23, URZ ;  /* 0x000000ff00177c82 */ /* 0x000fc60008000000 */
[----:B------:R-:W-:Y:S02]  /*1800*/  ULEA.HI UR7, UR7, UR5, URZ, 0x6 ;  /* 0x0000000507077291 */ /* 0x000fe4000f8f30ff */
[----:B------:R-:W-:Y:S02]  /*1810*/  UIADD3 UR5, UPT, UPT, UR4, -0x1, URZ ;  /* 0xffffffff04057890 */ /* 0x000fe4000fffe0ff */
[----:B------:R-:W-:Y:S02]  /*1820*/  USHF.R.S32.HI UR7, URZ, 0x6, UR7 ;  /* 0x00000006ff077899 */ /* 0x000fe40008011407 */
[----:B------:R-:W-:Y:S02]  /*1830*/  UISETP.GE.U32.AND UP2, UPT, UR5, -0x7f, UPT ;  /* 0xffffff810500788c */ /* 0x000fe4000bf46070 */
[----:B------:R-:W-:Y:S02]  /*1840*/  UISETP.LT.U32.AND UP0, UPT, UR7, 0xd, UPT ;  /* 0x0000000d0700788c */ /* 0x000fe4000bf01070 */
[----:B------:R-:W-:-:S02]  /*1850*/  UIADD3 UR4, UPT, UPT, UR4, 0x7e, URZ ;  /* 0x0000007e04047890 */ /* 0x000fc4000fffe0ff */
[----:B------:R-:W-:-:S04]  /*1860*/  USEL UR5, UR7, 0xd, UP0 ;  /* 0x0000000d07057887 */ /* 0x000fc80008000000 */
[----:B------:R-:W-:Y:S02]  /*1870*/  UIADD3 UR21, UPT, UPT, UR5, -0x1, URZ ;  /* 0xffffffff05157890 */ /* 0x000fe4000fffe0ff */
[----:B------:R-:W-:Y:S02]  /*1880*/  @UP2 UIADD3 UR21, UPT, UPT, UR5, URZ, URZ ;  /* 0x000000ff05152290 */ /* 0x000fe4000fffe0ff */
[----:B------:R-:W-:Y:S02]  /*1890*/  UIADD3 UR24, UPT, UPT, UR7, -UR5, URZ ;  /* 0x8000000507187290 */ /* 0x000fe4000fffe0ff */
[----:B------:R-:W-:Y:S02]  /*18a0*/  UIADD3 UR13, UPT, UPT, UR21, 0x1, URZ ;  /* 0x00000001150d7890 */ /* 0x000fe4000fffe0ff */
[----:B--2-4-:R-:W-:-:S12]  /*18b0*/  UIADD3 UR21, UPT, UPT, -UR21, URZ, URZ ;  /* 0x000000ff15157290 */ /* 0x014fd8000fffe1ff */
.L_x_43:
[----:B------:R-:W-:Y:S01]  /*18c0*/  UISETP.NE.AND UP0, UPT, UR37, URZ, UPT ;  /* 0x000000ff2500728c */ /* 0x000fe2000bf05270 */
[----:B------:R-:W1:Y:S08]  /*18d0*/  S2UR UR37, SR_CgaCtaId ;  /* 0x00000000002579c3 */ /* 0x000e700000008800 */
[----:B------:R-:W-:Y:S05]  /*18e0*/  BRA.U UP0, `(.L_x_24) ;  /* 0x0000000100347547 */ /* 0x000fea000b800000 */
[----:B------:R-:W2:Y:S01]  /*18f0*/  S2R R2, SR_CgaCtaId ;  /* 0x0000000000027919 */ /* 0x000ea20000008800 */
[----:B------:R-:W-:-:S04]  /*1900*/  MOV R3, 0x400 ;  /* 0x0000040000037802 */ /* 0x000fc80000000f00 */
[----:B--2---:R-:W-:Y:S02]  /*1910*/  LEA R3, R2, R3, 0x18 ;  /* 0x0000000302037211 */ /* 0x004fe400078ec0ff */
[----:B------:R-:W-:-:S03]  /*1920*/  SHF.L.U32 R2, R8, 0x1f, RZ ;  /* 0x0000001f08027819 */ /* 0x000fc600000006ff */
[----:B------:R-:W-:-:S04]  /*1930*/  IMAD R3, R10, 0x8, R3 ;  /* 0x000000080a037824 */ /* 0x000fc800078e0203 */
[----:B------:R-:W2:Y:S02]  /*1940*/  SYNCS.PHASECHK.TRANS64.TRYWAIT P0, [R3+URZ+0x190], R2 ;  /* 0x00019002030075a7 */ /* 0x000ea400080011ff */
[----:B--2---:R-:W-:Y:S05]  /*1950*/  @!P0 BRA `(.L_x_25) ;  /* 0x0000007400448947 */ /* 0x004fea0003800000 */
.L_x_159:
[----:B------:R-:W-:Y:S01]  /*1960*/  VIADD R10, R10, 0x1 ;  /* 0x000000010a0a7836 */ /* 0x000fe20000000000 */
[----:B------:R2:W-:Y:S04]  /*1970*/  SYNCS.ARRIVE.TRANS64.A1T0 RZ, [R3+URZ+0x180], RZ ;  /* 0x000180ff03ff79a7 */ /* 0x0005e800081000ff */
[----:B------:R-:W-:-:S04]  /*1980*/  ISETP.NE.AND P0, PT, R10, 0x2, PT ;  /* 0x000000020a00780c */ /* 0x000fc80003f05270 */
[----:B------:R-:W-:Y:S02]  /*1990*/  SEL R10, R10, RZ, P0 ;  /* 0x000000ff0a0a7207 */ /* 0x000fe40000000000 */
[----:B--2---:R-:W-:-:S04]  /*19a0*/  SEL R3, RZ, 0x1, P0 ;  /* 0x00000001ff037807 */ /* 0x004fc80000000000 */
[----:B------:R-:W-:-:S07]  /*19b0*/  LOP3.LUT R8, R8, R3, RZ, 0x3c, !PT ;  /* 0x0000000308087212 */ /* 0x000fce00078e3cff */
.L_x_24:
[----:B------:R-:W-:Y:S01]  /*19c0*/  UMOV UR6, 0x400 ;  /* 0x0000040000067882 */ /* 0x000fe20000000000 */
[----:B------:R-:W-:Y:S01]  /*19d0*/  LEA.HI R3, R21, R21, RZ, 0x1 ;  /* 0x0000001515037211 */ /* 0x000fe200078f08ff */
[----:B-1----:R-:W-:Y:S01]  /*19e0*/  ULEA UR6, UR37, UR6, 0x18 ;  /* 0x0000000625067291 */ /* 0x002fe2000f8ec0ff */
[----:B------:R-:W-:Y:S01]  /*19f0*/  SHF.L.U32 R2, R15, 0x1f, RZ ;  /* 0x0000001f0f027819 */ /* 0x000fe200000006ff */
[----:B------:R-:W-:Y:S01]  /*1a00*/  UISETP.GE.U32.AND UP0, UPT, UR4, 0x7f, UPT ;  /* 0x0000007f0400788c */ /* 0x000fe2000bf06070 */
[C---:B------:R-:W-:Y:S01]  /*1a10*/  R2UR UR9, R16.reuse ;  /* 0x00000000100972ca */ /* 0x040fe200000e0000 */
[----:B------:R-:W-:Y:S01]  /*1a20*/  ULEA UR8, UR23, UR6, 0x3 ;  /* 0x0000000617087291 */ /* 0x000fe2000f8e18ff */
[----:B------:R-:W-:Y:S01]  /*1a30*/  IMAD.SHL.U32 R3, R3, 0x40, RZ ;  /* 0x0000004003037824 */ /* 0x000fe200078e00ff */
[----:B------:R-:W-:Y:S01]  /*1a40*/  R2UR UR11, R16 ;  /* 0x00000000100b72ca */ /* 0x000fe200000e0000 */
[----:B------:R-:W-:-:S03]  /*1a50*/  UMOV UR25, URZ ;  /* 0x000000ff00197c82 */ /* 0x000fc60008000000 */
[----:B------:R-:W-:-:S03]  /*1a60*/  R2UR UR35, R3 ;  /* 0x00000000032372ca */ /* 0x000fc600000e0000 */
[----:B------:R1:W2:Y:S01]  /*1a70*/  SYNCS.PHASECHK.TRANS64.TRYWAIT P0, [UR8+0x68], R2 ;  /* 0x00006802ff0075a7 */ /* 0x0002a20008001108 */
[----:B------:R-:W-:-:S09]  /*1a80*/  R2UR UR8, R20 ;  /* 0x00000000140872ca */ /* 0x000fd200000e0000 */
[----:B------:R-:W-:-:S04]  /*1a90*/  ULOP3.LUT UR35, UR9, 0xffffff80, UR35, 0xf8, !UPT ;  /* 0xffffff8009237892 */ /* 0x000fc8000f8ef823 */
[----:B------:R-:W-:Y:S01]  /*1aa0*/  ULEA UR11, UR8, UR11, 0x7 ;  /* 0x0000000b080b7291 */ /* 0x000fe2000f8e38ff */
[----:B------:R-:W-:Y:S11]  /*1ab0*/  BRA.U !UP0, `(.L_x_26) ;  /* 0x0000000108bc7547 */ /* 0x000ff6000b800000 */
[----:B------:R-:W-:Y:S01]  /*1ac0*/  UMOV UR16, UR21 ;  /* 0x0000001500107c82 */ /* 0x000fe20008000000 */
[----:B------:R-:W-:Y:S01]  /*1ad0*/  UMOV UR17, UR23 ;  /* 0x0000001700117c82 */ /* 0x000fe20008000000 */
[----:B------:R-:W-:-:S05]  /*1ae0*/  UMOV UR34, URZ ;  /* 0x000000ff00227c82 */ /* 0x000fca0008000000 */
.L_x_32:
[----:B------:R-:W-:Y:S01]  /*1af0*/  ULEA UR33, UR17, UR6, 0x3 ;  /* 0x0000000611217291 */ /* 0x000fe2000f8e18ff */
[----:B------:R-:W-:Y:S01]  /*1b00*/  @P5 MOV R3, 0x8000 ;  /* 0x0000800000035802 */ /* 0x000fe20000000f00 */
[----:B-12-4-:R-:W-:Y:S10]  /*1b10*/  @P0 BRA `(.L_x_27) ;  /* 0x00000000000c0947 */ /* 0x016ff40003800000 */
[----:B------:R-:W-:-:S04]  /*1b20*/  SHF.L.U32 R5, R15, 0x1f, RZ ;  /* 0x0000001f0f057819 */ /* 0x000fc800000006ff */
[----:B------:R-:W2:Y:S02]  /*1b30*/  SYNCS.PHASECHK.TRANS64.TRYWAIT P0, [UR33+0x68], R5 ;  /* 0x00006805ff0075a7 */ /* 0x000ea40008001121 */
[----:B--2---:R-:W-:Y:S05]  /*1b40*/  @!P0 BRA `(.L_x_28) ;  /* 0x0000007000dc8947 */ /* 0x004fea0003800000 */
.L_x_27:
[----:B------:R2:W-:Y:S01]  /*1b50*/  @P5 SYNCS.ARRIVE.TRANS64 RZ, [UR33], R3 ;  /* 0x00000003ffff59a7 */ /* 0x0005e20008000021 */
[----:B------:R-:W-:Y:S02]  /*1b60*/  ULOP3.LUT UR8, UR22, 0x2, URZ, 0xfc, !UPT ;  /* 0x0000000216087892 */ /* 0x000fe4000f8efcff */
[----:B------:R-:W-:Y:S02]  /*1b70*/  UIADD3 UR16, UPT, UPT, UR16, 0x1, URZ ;  /* 0x0000000110107890 */ /* 0x000fe4000fffe0ff */
[----:B------:R-:W-:Y:S02]  /*1b80*/  UISETP.NE.AND UP0, UPT, UR8, 0x2, UPT ;  /* 0x000000020800788c */ /* 0x000fe4000bf05270 */
[----:B------:R-:W-:-:S07]  /*1b90*/  UISETP.NE.AND UP2, UPT, UR16, 0x1, UPT ;  /* 0x000000011000788c */ /* 0x000fce000bf45270 */
[----:B------:R-:W-:Y:S05]  /*1ba0*/  BRA.U UP0, `(.L_x_29) ;  /* 0x0000000100047547 */ /* 0x000fea000b800000 */
[----:B------:R-:W-:Y:S05]  /*1bb0*/  BPT.TRAP 0x1 ;  /* 0x000000040000795c */ /* 0x000fea0000300000 */
.L_x_29:
[----:B------:R-:W-:Y:S04]  /*1bc0*/  BSSY.RECONVERGENT B0, `(.L_x_30) ;  /* 0x0000003000007945 */ /* 0x000fe80003800200 */
[----:B------:R-:W-:Y:S05]  /*1bd0*/  @!P4 BRA `(.L_x_31) ;  /* 0x000000000004c947 */ /* 0x000fea0003800000 */
[----:B------:R-:W-:Y:S05]  /*1be0*/  BPT.TRAP 0x1 ;  /* 0x000000040000795c */ /* 0x000fea0000300000 */
.L_x_31:
[----:B------:R-:W-:Y:S05]  /*1bf0*/  BSYNC.RECONVERGENT B0 ;  /* 0x0000000000007941 */ /* 0x000fea0003800200 */
.L_x_30:
[----:B------:R-:W-:Y:S02]  /*1c00*/  UIADD3 UR23, UPT, UPT, UR17, 0x1, URZ ;  /* 0x0000000111177890 */ /* 0x000fe4000fffe0ff */
[----:B------:R-:W-:Y:S02]  /*1c10*/  UIADD3 UR28, UP1, UPT, UR14, 0x80, URZ ;  /* 0x000000800e1c7890 */ /* 0x000fe4000ff3e0ff */
[----:B------:R-:W-:Y:S02]  /*1c20*/  UISETP.NE.AND UP0, UPT, UR23, 0xd, UPT ;  /* 0x0000000d1700788c */ /* 0x000fe4000bf05270 */
[----:B------:R-:W-:Y:S02]  /*1c30*/  ULOP3.LUT UR33, UR33, 0xfefffff8, URZ, 0xc0, !UPT ;  /* 0xfefffff821217892 */ /* 0x000fe4000f8ec0ff */
[----:B------:R-:W-:Y:S02]  /*1c40*/  USEL UR9, URZ, 0x1, UP0 ;  /* 0x00000001ff097887 */ /* 0x000fe40008000000 */
[----:B------:R-:W-:-:S02]  /*1c50*/  USEL UR23, UR23, URZ, UP0 ;  /* 0x000000ff17177287 */ /* 0x000fc40008000000 */
[----:B------:R-:W-:Y:S02]  /*1c60*/  UIADD3 UR26, UP0, UPT, UR14, 0x180, URZ ;  /* 0x000001800e1a7890 */ /* 0x000fe4000ff1e0ff */
[----:B------:R-:W-:Y:S01]  /*1c70*/  ULEA UR8, UR23, UR6, 0x3 ;  /* 0x0000000617087291 */ /* 0x000fe2000f8e18ff */
[----:B------:R-:W-:Y:S01]  /*1c80*/  LOP3.LUT R15, R15, UR9, RZ, 0x3c, !PT ;  /* 0x000000090f0f7c12 */ /* 0x000fe2000f8e3cff */
[----:B------:R-:W-:Y:S02]  /*1c90*/  UIADD3.X UR29, UPT, UPT, URZ, UR15, URZ, UP1, !UPT ;  /* 0x0000000fff1d7290 */ /* 0x000fe40008ffe4ff */
[----:B------:R-:W-:Y:S01]  /*1ca0*/  UIADD3.X UR27, UPT, UPT, URZ, UR15, URZ, UP0, !UPT ;  /* 0x0000000fff1b7290 */ /* 0x000fe200087fe4ff */
[----:B-1----:R-:W-:Y:S01]  /*1cb0*/  SHF.L.U32 R2, R15, 0x1f, RZ ;  /* 0x0000001f0f027819 */ /* 0x002fe200000006ff */
[----:B------:R-:W-:Y:S01]  /*1cc0*/  UMOV UR18, 0x0 ;  /* 0x0000000000127882 */ /* 0x000fe20000000000 */
[----:B------:R-:W-:Y:S01]  /*1cd0*/  UMOV UR19, 0x10000000 ;  /* 0x1000000000137882 */ /* 0x000fe20000000000 */
[----:B------:R-:W-:Y:S01]  /*1ce0*/  UMOV UR10, UR34 ;  /* 0x00000022000a7c82 */ /* 0x000fe20008000000 */
[----:B------:R4:W1:Y:S01]  /*1cf0*/  SYNCS.PHASECHK.TRANS64.TRYWAIT P0, [UR8+0x68], R2 ;  /* 0x00006802ff0075a7 */ /* 0x0008620008001108 */
[----:B------:R-:W-:Y:S01]  /*1d00*/  ULEA UR8, UR17, UR6, 0xd ;  /* 0x0000000611087291 */ /* 0x000fe2000f8e68ff */
[----:B------:R-:W-:Y:S01]  /*1d10*/  UMOV UR12, UR36 ;  /* 0x00000024000c7c82 */ /* 0x000fe20008000000 */
[----:B------:R-:W-:-:S02]  /*1d20*/  UMOV UR9, UR33 ;  /* 0x0000002100097c82 */ /* 0x000fc40008000000 */
[----:B------:R-:W-:Y:S02]  /*1d30*/  UIADD3 UR32, UPT, UPT, UR8, 0x4300, URZ ;  /* 0x0000430008207890 */ /* 0x000fe4000fffe0ff */
[----:B------:R-:W-:Y:S01]  /*1d40*/  UIADD3 UR8, UPT, UPT, UR8, 0x1e300, URZ ;  /* 0x0001e30008087890 */ /* 0x000fe2000fffe0ff */
[----:B------:R-:W-:Y:S01]  /*1d50*/  UMOV UR25, UR13 ;  /* 0x0000000d00197c82 */ /* 0x000fe20008000000 */
[----:B------:R-:W-:-:S05]  /*1d60*/  UMOV UR17, UR23 ;  /* 0x0000001700117c82 */ /* 0x000fca0008000000 */
[----:B------:R2:W-:Y:S02]  /*1d70*/  UTMALDG.3D.2CTA [UR32], [UR28], desc[UR18] ;  /* 0x000012201c0075b4 */ /* 0x0005e40008211000 */
[----:B------:R4:W-:Y:S01]  /*1d80*/  UTMALDG.3D.2CTA [UR8], [UR26], desc[UR18] ;  /* 0x000012081a0075b4 */ /* 0x0009e20008211000 */
[----:B--2---:R-:W-:Y:S01]  /*1d90*/  UIADD3 UR34, UPT, UPT, UR34, 0x40, URZ ;  /* 0x0000004022227890 */ /* 0x004fe2000fffe0ff */
[----:B------:R-:W-:Y:S11]  /*1da0*/  BRA.U UP2, `(.L_x_32) ;  /* 0xfffffffd02507547 */ /* 0x000ff6000b83ffff */
.L_x_26:
[----:B----4-:R-:W-:Y:S01]  /*1db0*/  ULEA UR8, UR23, UR6, 0x3 ;  /* 0x0000000617087291 */ /* 0x010fe2000f8e18ff */
[----:B-1----:R-:W-:Y:S01]  /*1dc0*/  SHF.L.U32 R2, R15, 0x1f, RZ ;  /* 0x0000001f0f027819 */ /* 0x002fe200000006ff */
[----:B------:R-:W-:Y:S01]  /*1dd0*/  @!P1 SYNCS.ARRIVE.TRANS64.A1T0 RZ, [UR6+0x118], RZ ;  /* 0x000118ffffff99a7 */ /* 0x000fe20008100006 */
[----:B------:R-:W-:-:S06]  /*1de0*/  UISETP.GT.AND UP0, UPT, UR7, UR5, UPT ;  /* 0x000000050700728c */ /* 0x000fcc000bf04270 */
[----:B--2---:R1:W2:Y:S03]  /*1df0*/  SYNCS.PHASECHK.TRANS64.TRYWAIT P0, [UR8+0x68], R2 ;  /* 0x00006802ff0075a7 */ /* 0x0042a60008001108 */
[----:B------:R-:W-:Y:S05]  /*1e00*/  BRA.U !UP0, `(.L_x_33) ;  /* 0x0000000108bc7547 */ /* 0x000fea000b800000 */
[----:B------:R-:W-:Y:S01]  /*1e10*/  UIADD3 UR26, UPT, UPT, UR24, UR25, URZ ;  /* 0x00000019181a7290 */ /* 0x000fe2000fffe0ff */
[----:B------:R-:W-:-:S11]  /*1e20*/  UMOV UR27, UR23 ;  /* 0x00000017001b7c82 */ /* 0x000fd60008000000 */
.L_x_39:
[----:B------:R-:W-:Y:S01]  /*1e30*/  ULEA UR17, UR27, UR6, 0x3 ;  /* 0x000000061b117291 */ /* 0x000fe2000f8e18ff */
[----:B--2---:R-:W-:Y:S01]  /*1e40*/  @P5 MOV R3, 0x8000 ;  /* 0x0000800000035802 */ /* 0x004fe20000000f00 */
[----:B-12---:R-:W-:Y:S10]  /*1e50*/  @P0 BRA `(.L_x_34) ;  /* 0x00000000000c0947 */ /* 0x006ff40003800000 */
[----:B------:R-:W-:-:S04]  /*1e60*/  SHF.L.U32 R5, R15, 0x1f, RZ ;  /* 0x0000001f0f057819 */ /* 0x000fc800000006ff */
[----:B------:R-:W2:Y:S02]  /*1e70*/  SYNCS.PHASECHK.TRANS64.TRYWAIT P0, [UR17+0x68], R5 ;  /* 0x00006805ff0075a7 */ /* 0x000ea40008001111 */
[----:B--2---:R-:W-:Y:S05]  /*1e80*/  @!P0 BRA `(.L_x_35) ;  /* 0x0000007000248947 */ /* 0x004fea0003800000 */
.L_x_34:
[----:B------:R2:W-:Y:S01]  /*1e90*/  @P5 SYNCS.ARRIVE.TRANS64 RZ, [UR17], R3 ;  /* 0x00000003ffff59a7 */ /* 0x0005e20008000011 */
[----:B------:R-:W-:-:S04]  /*1ea0*/  ULOP3.LUT UR8, UR22, 0x2, URZ, 0xfc, !UPT ;  /* 0x0000000216087892 */ /* 0x000fc8000f8efcff */
[----:B------:R-:W-:-:S09]  /*1eb0*/  UISETP.NE.AND UP0, UPT, UR8, 0x2, UPT ;  /* 0x000000020800788c */ /* 0x000fd2000bf05270 */
[----:B------:R-:W-:Y:S05]  /*1ec0*/  BRA.U UP0, `(.L_x_36) ;  /* 0x0000000100047547 */ /* 0x000fea000b800000 */
[----:B------:R-:W-:Y:S05]  /*1ed0*/  BPT.TRAP 0x1 ;  /* 0x000000040000795c */ /* 0x000fea0000300000 */
.L_x_36:
[----:B------:R-:W-:Y:S04]  /*1ee0*/  BSSY.RECONVERGENT B0, `(.L_x_37) ;  /* 0x0000003000007945 */ /* 0x000fe80003800200 */
[----:B------:R-:W-:Y:S05]  /*1ef0*/  @!P4 BRA `(.L_x_38) ;  /* 0x000000000004c947 */ /* 0x000fea0003800000 */
[----:B------:R-:W-:Y:S05]  /*1f00*/  BPT.TRAP 0x1 ;  /* 0x000000040000795c */ /* 0x000fea0000300000 */
.L_x_38:
[----:B------:R-:W-:Y:S05]  /*1f10*/  BSYNC.RECONVERGENT B0 ;  /* 0x0000000000007941 */ /* 0x000fea0003800200 */
.L_x_37:
[----:B------:R-:W-:Y:S02]  /*1f20*/  UIADD3 UR23, UPT, UPT, UR27, 0x1, URZ ;  /* 0x000000011b177890 */ /* 0x000fe4000fffe0ff */
[----:B------:R-:W-:Y:S02]  /*1f30*/  UIADD3 UR32, UP1, UPT, UR14, 0x80, URZ ;  /* 0x000000800e207890 */ /* 0x000fe4000ff3e0ff */
[----:B------:R-:W-:Y:S02]  /*1f40*/  UISETP.NE.AND UP0, UPT, UR23, 0xd, UPT ;  /* 0x0000000d1700788c */ /* 0x000fe4000bf05270 */
[----:B------:R-:W-:Y:S02]  /*1f50*/  USHF.L.U32 UR18, UR25, 0x6, URZ ;  /* 0x0000000619127899 */ /* 0x000fe400080006ff */
[----:B------:R-:W-:Y:S02]  /*1f60*/  USEL UR9, URZ, 0x1, UP0 ;  /* 0x00000001ff097887 */ /* 0x000fe40008000000 */
[----:B------:R-:W-:-:S02]  /*1f70*/  USEL UR23, UR23, URZ, UP0 ;  /* 0x000000ff17177287 */ /* 0x000fc40008000000 */
[----:B------:R-:W-:Y:S02]  /*1f80*/  UIADD3 UR30, UP0, UPT, UR14, 0x180, URZ ;  /* 0x000001800e1e7890 */ /* 0x000fe4000ff1e0ff */
[----:B------:R-:W-:Y:S01]  /*1f90*/  ULEA UR8, UR23, UR6, 0x3 ;  /* 0x0000000617087291 */ /* 0x000fe2000f8e18ff */
[----:B------:R-:W-:Y:S01]  /*1fa0*/  LOP3.LUT R15, R15, UR9, RZ, 0x3c, !PT ;  /* 0x000000090f0f7c12 */ /* 0x000fe2000f8e3cff */
[----:B------:R-:W-:Y:S02]  /*1fb0*/  ULOP3.LUT UR17, UR17, 0xfefffff8, URZ, 0xc0, !UPT ;  /* 0xfefffff811117892 */ /* 0x000fe4000f8ec0ff */
[----:B------:R-:W-:Y:S01]  /*1fc0*/  UIADD3.X UR33, UPT, UPT, URZ, UR15, URZ, UP1, !UPT ;  /* 0x0000000fff217290 */ /* 0x000fe20008ffe4ff */
[----:B-1----:R-:W-:Y:S01]  /*1fd0*/  SHF.L.U32 R2, R15, 0x1f, RZ ;  /* 0x0000001f0f027819 */ /* 0x002fe200000006ff */
[----:B------:R-:W-:Y:S01]  /*1fe0*/  UIADD3.X UR31, UPT, UPT, URZ, UR15, URZ, UP0, !UPT ;  /* 0x0000000fff1f7290 */ /* 0x000fe200087fe4ff */
[----:B------:R-:W-:Y:S02]  /*1ff0*/  UMOV UR28, 0x0 ;  /* 0x00000000001c7882 */ /* 0x000fe40000000000 */
[----:B------:R4:W1:Y:S01]  /*2000*/  SYNCS.PHASECHK.TRANS64.TRYWAIT P0, [UR8+0x68], R2 ;  /* 0x00006802ff0075a7 */ /* 0x0008620008001108 */
[----:B------:R-:W-:Y:S01]  /*2010*/  ULEA UR8, UR27, UR6, 0xd ;  /* 0x000000061b087291 */ /* 0x000fe2000f8e68ff */
[----:B------:R-:W-:Y:S01]  /*2020*/  UMOV UR29, 0x10000000 ;  /* 0x10000000001d7882 */ /* 0x000fe20000000000 */
[----:B------:R-:W-:-:S02]  /*2030*/  UMOV UR19, UR35 ;  /* 0x0000002300137c82 */ /* 0x000fc40008000000 */
[----:B------:R-:W-:Y:S02]  /*2040*/  UIADD3 UR16, UPT, UPT, UR8, 0x4300, URZ ;  /* 0x0000430008107890 */ /* 0x000fe4000fffe0ff */
[----:B------:R-:W-:Y:S01]  /*2050*/  UIADD3 UR8, UPT, UPT, UR8, 0x1e300, URZ ;  /* 0x0001e30008087890 */ /* 0x000fe2000fffe0ff */
[----:B------:R-:W-:Y:S01]  /*2060*/  UMOV UR20, UR36 ;  /* 0x0000002400147c82 */ /* 0x000fe20008000000 */
[----:B------:R-:W-:Y:S01]  /*2070*/  UMOV UR12, UR36 ;  /* 0x00000024000c7c82 */ /* 0x000fe20008000000 */
[----:B------:R-:W-:Y:S01]  /*2080*/  UMOV UR9, UR17 ;  /* 0x0000001100097c82 */ /* 0x000fe20008000000 */
[----:B------:R-:W-:Y:S01]  /*2090*/  UMOV UR10, UR18 ;  /* 0x00000012000a7c82 */ /* 0x000fe20008000000 */
[----:B------:R-:W-:Y:S02]  /*20a0*/  UIADD3 UR25, UPT, UPT, UR25, 0x1, URZ ;  /* 0x0000000119197890 */ /* 0x000fe4000fffe0ff */
[----:B------:R4:W-:Y:S01]  /*20b0*/  UTMALDG.3D.2CTA [UR16], [UR32], desc[UR28] ;  /* 0x00001c10200075b4 */ /* 0x0009e20008211000 */
[----:B------:R-:W-:Y:S01]  /*20c0*/  UMOV UR27, UR23 ;  /* 0x00000017001b7c82 */ /* 0x000fe20008000000 */
[----:B------:R-:W-:Y:S01]  /*20d0*/  UISETP.NE.AND UP0, UPT, UR25, UR26, UPT ;  /* 0x0000001a1900728c */ /* 0x000fe2000bf05270 */
[----:B------:R4:W-:Y:S08]  /*20e0*/  UTMALDG.3D.2CTA [UR8], [UR30], desc[UR28] ;  /* 0x00001c081e0075b4 */ /* 0x0009f00008211000 */
[----:B----4-:R-:W-:Y:S05]  /*20f0*/  BRA.U UP0, `(.L_x_39) ;  /* 0xfffffffd004c7547 */ /* 0x010fea000b83ffff */
.L_x_33:
[----:B-1----:R-:W-:Y:S01]  /*2100*/  LEA R2, R14, UR6, 0x3 ;  /* 0x000000060e027c11 */ /* 0x002fe2000f8e18ff */
[----:B------:R-:W-:Y:S01]  /*2110*/  NOP ;  /* 0x0000000000007918 */ /* 0x000fe20000000000 */
[----:B--2---:R-:W-:Y:S02]  /*2120*/  SHF.L.U32 R3, R12, 0x1f, RZ ;  /* 0x0000001f0c037819 */ /* 0x004fe400000006ff */
[----:B------:R-:W-:Y:S02]  /*2130*/  LEA R4, R14, UR6, 0x4 ;  /* 0x000000060e047c11 */ /* 0x000fe4000f8e20ff */
[----:B------:R-:W1:Y:S02]  /*2140*/  SYNCS.PHASECHK.TRANS64.TRYWAIT P0, [R2+URZ+0x120], R3 ;  /* 0x00012003020075a7 */ /* 0x000e6400080011ff */
[----:B-1----:R-:W-:Y:S05]  /*2150*/  @!P0 BRA `(.L_x_40) ;  /* 0x0000006c00888947 */ /* 0x002fea0003800000 */
.L_x_162:
[----:B------:R-:W2:Y:S01]  /*2160*/  LDS.128 R4, [R4+0x1b0] ;  /* 0x0001b00004047984 */ /* 0x000ea20000000c00 */
[----:B------:R-:W-:Y:S01]  /*2170*/  ISETP.GE.AND P0, PT, R26, 0x1, PT ;  /* 0x000000011a00780c */ /* 0x000fe20003f06270 */
[----:B-1----:R-:W-:Y:S01]  /*2180*/  VIADD R2, R2, 0x130 ;  /* 0x0000013002027836 */ /* 0x002fe20000000000 */
[----:B------:R-:W-:Y:S01]  /*2190*/  @!PT LDS RZ, [RZ] ;  /* 0x00000000fffff984 */ /* 0x000fe20000000800 */
[----:B------:R-:W-:Y:S01]  /*21a0*/  @!PT LDS RZ, [RZ] ;  /* 0x00000000fffff984 */ /* 0x000fe20000000800 */
[----:B------:R-:W-:Y:S01]  /*21b0*/  @!PT LDS RZ, [RZ] ;  /* 0x00000000fffff984 */ /* 0x000fe20000000800 */
[----:B------:R-:W-:Y:S01]  /*21c0*/  @!PT LDS RZ, [RZ] ;  /* 0x00000000fffff984 */ /* 0x000fe20000000800 */
[----:B------:R1:W-:Y:S06]  /*21d0*/  MEMBAR.ALL.CTA ;  /* 0x0000000000007992 */ /* 0x0003ec0000008000 */
[----:B-1----:R-:W1:Y:S01]  /*21e0*/  FENCE.VIEW.ASYNC.S ;  /* 0x00000000000073c6 */ /* 0x002e620000000000 */
[----:B------:R-:W-:-:S04]  /*21f0*/  PRMT R2, RZ, 0x654, R2 ;  /* 0x00000654ff027816 */ /* 0x000fc80000000002 */
[----:B-1----:R1:W-:Y:S01]  /*2200*/  SYNCS.ARRIVE.TRANS64.RED.A1T0 RZ, [R2+URZ], RZ ;  /* 0x000000ff02ff79a7 */ /* 0x0023e200081004ff */
[----:B--2---:R-:W-:-:S13]  /*2210*/  LOP3.LUT P2, RZ, R6, 0x1, RZ, 0xc0, !PT ;  /* 0x0000000106ff7812 */ /* 0x004fda000784c0ff */
[----:B------:R-:W-:Y:S01]  /*2220*/  @P2 SHF.R.U32.HI R3, RZ, 0x10, R5 ;  /* 0x00000010ff032819 */ /* 0x000fe20000011605 */
[----:B------:R-:W-:Y:S01]  /*2230*/  VOTEU.ANY UP0, P2 ;  /* 0x0000000000ff7886 */ /* 0x000fe20001000100 */
[----:B------:R-:W-:Y:S02]  /*2240*/  @P2 MOV R13, R4 ;  /* 0x00000004000d2202 */ /* 0x000fe40000000f00 */
[----:B------:R-:W-:Y:S02]  /*2250*/  @P2 R2UR.BROADCAST UR8, R3 ;  /* 0x00000000030822ca */ /* 0x000fe400008e0000 */
[----:B------:R-:W-:-:S11]  /*2260*/  @P2 LOP3.LUT R11, R5, 0xffff, RZ, 0xc0, !PT ;  /* 0x0000ffff050b2812 */ /* 0x000fd600078ec0ff */
[----:B------:R-:W-:Y:S01]  /*2270*/  @UP0 UMOV UR36, UR8 ;  /* 0x0000000800240c82 */ /* 0x000fe20008000000 */
[----:B-1----:R-:W-:Y:S05]  /*2280*/  @!P0 BRA `(.L_x_41) ;  /* 0x0000000000b88947 */ /* 0x002fea0003800000 */
[----:B------:R-:W3:Y:S01]  /*2290*/  LDC.64 R4, c[0x0][0xb18] ;  /* 0x0002c600ff047b82 */ /* 0x000ee20000000a00 */
[----:B------:R-:W-:-:S07]  /*22a0*/  ISETP.NE.AND P3, PT, R26, 0x1, PT ;  /* 0x000000011a00780c */ /* 0x000fce0003f65270 */
[----:B------:R-:W1:Y:S08]  /*22b0*/  LDC.64 R6, c[0x0][0xb10] ;  /* 0x0002c400ff067b82 */ /* 0x000e700000000a00 */
[----:B------:R-:W2:Y:S08]  /*22c0*/  LDC R17, c[0x0][0xb20] ;  /* 0x0002c800ff117b82 */ /* 0x000eb00000000800 */
[----:B------:R-:W4:Y:S01]  /*22d0*/  LDC R18, c[0x0][0xb0c] ;  /* 0x0002c300ff127b82 */ /* 0x000f220000000800 */
[----:B---3--:R-:W-:Y:S01]  /*22e0*/  IMAD.HI.U32 R22, R0, R5, RZ ;  /* 0x0000000500167227 */ /* 0x008fe200078e00ff */
[----:B------:R-:W-:-:S06]  /*22f0*/  ISETP.NE.AND P0, PT, R4, 0x1, PT ;  /* 0x000000010400780c */ /* 0x000fcc0003f05270 */
[----:B------:R-:W3:Y:S01]  /*2300*/  LDC.64 R2, c[0x0][0xb28] ;  /* 0x0002ca00ff027b82 */ /* 0x000ee20000000a00 */
[----:B-1----:R-:W-:-:S04]  /*2310*/  IMAD.HI.U32 R20, R9, R6, RZ ;  /* 0x0000000609147227 */ /* 0x002fc800078e00ff */
[----:B------:R-:W-:Y:S01]  /*2320*/  IMAD.HI.U32 R24, R13, R6, RZ ;  /* 0x000000060d187227 */ /* 0x000fe200078e00ff */
[----:B------:R-:W-:Y:S02]  /*2330*/  SHF.R.U32.HI R20, RZ, R7, R20 ;  /* 0x00000007ff147219 */ /* 0x000fe40000011614 */
[----:B--2---:R-:W-:Y:S01]  /*2340*/  SHF.R.U32.HI R19, RZ, R17, R22 ;  /* 0x00000011ff137219 */ /* 0x004fe20000011616 */
[----:B------:R-:W-:Y:S01]  /*2350*/  IMAD.HI.U32 R22, R11, R5, RZ ;  /* 0x000000050b167227 */ /* 0x000fe200078e00ff */
[----:B------:R-:W-:Y:S02]  /*2360*/  SHF.R.U32.HI R24, RZ, R7, R24 ;  /* 0x00000007ff187219 */ /* 0x000fe40000011618 */
[----:B------:R-:W-:Y:S02]  /*2370*/  SEL R19, R0, R19, !P0 ;  /* 0x0000001300137207 */ /* 0x000fe40004000000 */
[----:B------:R-:W-:Y:S02]  /*2380*/  SHF.R.U32.HI R22, RZ, R17, R22 ;  /* 0x00000011ff167219 */ /* 0x000fe40000011616 */
[----:B----4-:R-:W-:-:S02]  /*2390*/  ISETP.NE.AND P1, PT, R18, 0x1, PT ;  /* 0x000000011200780c */ /* 0x010fc40003f25270 */
[----:B------:R-:W-:Y:S02]  /*23a0*/  SEL R5, R11, R22, !P0 ;  /* 0x000000160b057207 */ /* 0x000fe40004000000 */
[----:B------:R-:W-:Y:S02]  /*23b0*/  SEL R21, R9, R20, !P1 ;  /* 0x0000001409157207 */ /* 0x000fe40004800000 */
[----:B------:R-:W-:Y:S01]  /*23c0*/  SEL R7, R13, R24, !P1 ;  /* 0x000000180d077207 */ /* 0x000fe20004800000 */
[----:B---3--:R-:W-:Y:S01]  /*23d0*/  IMAD.HI.U32 R20, R19, R2, RZ ;  /* 0x0000000213147227 */ /* 0x008fe200078e00ff */
[----:B------:R-:W-:-:S03]  /*23e0*/  IADD3 R17, PT, PT, -R5, RZ, RZ ;  /* 0x000000ff05117210 */ /* 0x000fc60007ffe1ff */
        /* <DEDUP_REMOVED lines=11> */
[----:B------:R-:W-:-:S04]  /*24a0*/  @!P0 IMAD.HI.U32 R20, R7, R2, RZ ;  /* 0x0000000207148227 */ /* 0x000fc800078e00ff */
[----:B------:R-:W-:Y:S01]  /*24b0*/  IMAD.MOV R2, RZ, RZ, -R6 ;  /* 0x000000ffff027224 */ /* 0x000fe200078e0a06 */
[----:B------:R-:W-:-:S03]  /*24c0*/  @!P0 SHF.R.U32.HI R20, RZ, R3, R20 ;  /* 0x00000003ff148219 */ /* 0x000fc60000011614 */
[----:B------:R-:W-:Y:S01]  /*24d0*/  IMAD R2, R26, R2, R5 ;  /* 0x000000021a027224 */ /* 0x000fe200078e0205 */
        /* <DEDUP_REMOVED lines=9> */
.L_x_41:
[----:B------:R-:W1:Y:S02]  /*2570*/  LDCU UR8, c[0x0][0xb30] ;  /* 0x00016600ff0877ac */ /* 0x000e640008000800 */
[----:B-1----:R-:W-:-:S09]  /*2580*/  UISETP.NE.AND UP0, UPT, UR8, 0x1, UPT ;  /* 0x000000010800788c */ /* 0x002fd2000bf05270 */
[----:B------:R-:W-:Y:S05]  /*2590*/  BRA.U UP0, `(.L_x_42) ;  /* 0x0000000100407547 */ /* 0x000fea000b800000 */
[----:B------:R-:W1:Y:S08]  /*25a0*/  LDC.64 R4, c[0x0][0xb10] ;  /* 0x0002c400ff047b82 */ /* 0x000e700000000a00 */
[----:B------:R-:W2:Y:S08]  /*25b0*/  LDC.64 R2, c[0x0][0xb18] ;  /* 0x0002c600ff027b82 */ /* 0x000eb00000000a00 */
[----:B------:R-:W4:Y:S08]  /*25c0*/  LDC R6, c[0x0][0xb20] ;  /* 0x0002c800ff067b82 */ /* 0x000f300000000800 */
[----:B------:R-:W3:Y:S01]  /*25d0*/  LDC R18, c[0x0][0xb0c] ;  /* 0x0002c300ff127b82 */ /* 0x000ee20000000800 */
[----:B-1----:R-:W-:-:S05]  /*25e0*/  IMAD.HI.U32 R4, R13, R4, RZ ;  /* 0x000000040d047227 */ /* 0x002fca00078e00ff */
[----:B------:R-:W-:Y:S01]  /*25f0*/  SHF.R.U32.HI R4, RZ, R5, R4 ;  /* 0x00000005ff047219 */ /* 0x000fe20000011604 */
[----:B--2---:R-:W-:Y:S01]  /*2600*/  IMAD.HI.U32 R3, R11, R3, RZ ;  /* 0x000000030b037227 */ /* 0x004fe200078e00ff */
[----:B------:R-:W-:-:S04]  /*2610*/  ISETP.NE.AND P0, PT, R2, 0x1, PT ;  /* 0x000000010200780c */ /* 0x000fc80003f05270 */
[----:B----4-:R-:W-:-:S04]  /*2620*/  SHF.R.U32.HI R6, RZ, R6, R3 ;  /* 0x00000006ff067219 */ /* 0x010fc80000011603 */
[----:B------:R-:W-:Y:S02]  /*2630*/  SEL R3, R11, R6, !P0 ;  /* 0x000000060b037207 */ /* 0x000fe40004000000 */
[----:B---3--:R-:W-:-:S04]  /*2640*/  ISETP.NE.AND P1, PT, R18, 0x1, PT ;  /* 0x000000011200780c */ /* 0x008fc80003f25270 */
[----:B------:R-:W-:-:S05]  /*2650*/  SEL R4, R13, R4, !P1 ;  /* 0x000000040d047207 */ /* 0x000fca0004800000 */
[----:B------:R-:W-:Y:S02]  /*2660*/  IMAD.IADD R5, R3, 0x1, -R4 ;  /* 0x0000000103057824 */ /* 0x000fe400078e0a04 */
[----:B------:R-:W-:Y:S02]  /*2670*/  IMAD.IADD R3, R4, 0x1, -R3 ;  /* 0x0000000104037824 */ /* 0x000fe400078e0a03 */
[----:B------:R-:W-:Y:S02]  /*2680*/  IMAD R13, R5, R18, R13 ;  /* 0x00000012050d7224 */ /* 0x000fe400078e020d */
[----:B------:R-:W-:-:S07]  /*2690*/  IMAD R11, R3, R2, R11 ;  /* 0x00000002030b7224 */ /* 0x000fce00078e020b */
.L_x_42:
[----:B------:R-:W-:Y:S01]  /*26a0*/  VIADD R14, R14, 0x1 ;  /* 0x000000010e0e7836 */ /* 0x000fe20000000000 */
[----:B------:R-:W-:Y:S01]  /*26b0*/  PLOP3.LUT P1, PT, PT, PT, PT, 0x80, 0x8 ;  /* 0x000000000008781c */ /* 0x000fe20003f2f070 */
[----:B------:R-:W-:Y:S02]  /*26c0*/  IMAD.IADD R21, R13, 0x1, R60 ;  /* 0x000000010d157824 */ /* 0x000fe400078e023c */
[----:B------:R-:W-:Y:S01]  /*26d0*/  IMAD.IADD R20, R11, 0x1, R58 ;  /* 0x000000010b147824 */ /* 0x000fe200078e023a */
[----:B------:R-:W-:-:S04]  /*26e0*/  ISETP.NE.AND P0, PT, R14, 0x2, PT ;  /* 0x000000020e00780c */ /* 0x000fc80003f05270 */
[----:B------:R-:W-:Y:S02]  /*26f0*/  SEL R3, RZ, 0x1, P0 ;  /* 0x00000001ff037807 */ /* 0x000fe40000000000 */
[----:B------:R-:W-:Y:S02]  /*2700*/  SEL R14, R14, RZ, P0 ;  /* 0x000000ff0e0e7207 */ /* 0x000fe40000000000 */
[----:B------:R-:W-:Y:S01]  /*2710*/  LOP3.LUT R12, R12, R3, RZ, 0x3c, !PT ;  /* 0x000000030c0c7212 */ /* 0x000fe200078e3cff */
[----:B------:R-:W-:Y:S06]  /*2720*/  @P2 BRA `(.L_x_43) ;  /* 0xfffffff000642947 */ /* 0x000fec000383ffff */
[----:B------:R-:W-:Y:S01]  /*2730*/  UIADD3 UR6, UPT, UPT, UR6, 0x68, URZ ;  /* 0x0000006806067890 */ /* 0x000fe2000fffe0ff */
[----:B------:R-:W-:-:S03]  /*2740*/  SHF.L.U32 R3, R15, 0x1f, RZ ;  /* 0x0000001f0f037819 */ /* 0x000fc600000006ff */
[----:B------:R-:W-:-:S09]  /*2750*/  ULEA UR4, UR23, UR6, 0x3 ;  /* 0x0000000617047291 */ /* 0x000fd2000f8e18ff */
[----:B------:R-:W1:Y:S02]  /*2760*/  SYNCS.PHASECHK.TRANS64.TRYWAIT P0, [UR4], R3 ;  /* 0x00000003ff0075a7 */ /* 0x000e640008001104 */
[----:B-1----:R-:W-:Y:S05]  /*2770*/  @!P0 BRA `(.L_x_44) ;  /* 0x0000006800148947 */ /* 0x002fea0003800000 */
.L_x_164:
[----:B------:R-:W-:-:S04]  /*2780*/  UIADD3 UR5, UPT, UPT, UR23, 0x1, URZ ;  /* 0x0000000117057890 */ /* 0x000fc8000fffe0ff */
[----:B------:R-:W-:-:S04]  /*2790*/  UISETP.NE.AND UP0, UPT, UR5, 0xd, UPT ;  /* 0x0000000d0500788c */ /* 0x000fc8000bf05270 */
[----:B------:R-:W-:Y:S02]  /*27a0*/  USEL UR7, URZ, 0x1, UP0 ;  /* 0x00000001ff077887 */ /* 0x000fe40008000000 */
[----:B------:R-:W-:-:S04]  /*27b0*/  USEL UR5, UR5, URZ, UP0 ;  /* 0x000000ff05057287 */ /* 0x000fc80008000000 */
[----:B------:R-:W-:Y:S01]  /*27c0*/  ULEA UR4, UR5, UR6, 0x3 ;  /* 0x0000000605047291 */ /* 0x000fe2000f8e18ff */
[----:B------:R-:W-:-:S04]  /*27d0*/  LOP3.LUT R2, R15, UR7, RZ, 0x3c, !PT ;  /* 0x000000070f027c12 */ /* 0x000fc8000f8e3cff */
[----:B-1----:R-:W-:-:S04]  /*27e0*/  SHF.L.U32 R3, R2, 0x1f, RZ ;  /* 0x0000001f02037819 */ /* 0x002fc800000006ff */
[----:B------:R-:W1:Y:S02]  /*27f0*/  SYNCS.PHASECHK.TRANS64.TRYWAIT P0, [UR4], R3 ;  /* 0x00000003ff0075a7 */ /* 0x000e640008001104 */
[----:B-1----:R-:W-:Y:S05]  /*2800*/  @!P0 BRA `(.L_x_45) ;  /* 0x0000006800088947 */ /* 0x002fea0003800000 */
.L_x_166:
        /* <DEDUP_REMOVED lines=9> */
.L_x_168:
        /* <DEDUP_REMOVED lines=9> */
.L_x_170:
        /* <DEDUP_REMOVED lines=9> */
.L_x_172:
        /* <DEDUP_REMOVED lines=9> */
.L_x_174:
        /* <DEDUP_REMOVED lines=9> */
.L_x_176:
        /* <DEDUP_REMOVED lines=9> */
.L_x_178:
        /* <DEDUP_REMOVED lines=9> */
.L_x_180:
        /* <DEDUP_REMOVED lines=9> */
.L_x_182:
        /* <DEDUP_REMOVED lines=9> */
.L_x_184:
        /* <DEDUP_REMOVED lines=9> */
.L_x_186:
[----:B------:R-:W-:-:S04]  /*2db0*/  UIADD3 UR5, UPT, UPT, UR5, 0x1, URZ ;  /* 0x0000000105057890 */ /* 0x000fc8000fffe0ff */
[----:B------:R-:W-:-:S04]  /*2dc0*/  UISETP.NE.AND UP0, UPT, UR5, 0xd, UPT ;  /* 0x0000000d0500788c */ /* 0x000fc8000bf05270 */
[----:B------:R-:W-:Y:S02]  /*2dd0*/  USEL UR4, URZ, 0x1, UP0 ;  /* 0x00000001ff047887 */ /* 0x000fe40008000000 */
[----:B------:R-:W-:-:S04]  /*2de0*/  USEL UR5, UR5, URZ, UP0 ;  /* 0x000000ff05057287 */ /* 0x000fc80008000000 */
[----:B------:R-:W-:Y:S01]  /*2df0*/  ULEA UR5, UR5, UR6, 0x3 ;  /* 0x0000000605057291 */ /* 0x000fe2000f8e18ff */
[----:B-1----:R-:W-:-:S04]  /*2e00*/  LOP3.LUT R3, R2, UR4, RZ, 0x3c, !PT ;  /* 0x0000000402037c12 */ /* 0x002fc8000f8e3cff */
[----:B------:R-:W-:Y:S01]  /*2e10*/  SHF.L.U32 R3, R3, 0x1f, RZ ;  /* 0x0000001f03037819 */ /* 0x000fe200000006ff */
[----:B---3--:R-:W-:-:S07]  /*2e20*/  IMAD.U32 R0, RZ, RZ, UR5 ;  /* 0x00000005ff007e24 */ /* 0x008fce000f8e00ff */
.L_x_56:
[----:B-1----:R1:W2:Y:S02]  /*2e30*/  SYNCS.PHASECHK.TRANS64.TRYWAIT P0, [R0+URZ], R3 ;  /* 0x00000003000075a7 */ /* 0x0022a400080011ff */
[----:B--2---:R-:W-:Y:S05]  /*2e40*/  @!P0 NANOSLEEP.SYNCS 0x989680 ;  /* 0x009896800000895d */ /* 0x004fea0003900000 */
[----:B------:R-:W2:Y:S02]  /*2e50*/  @!P0 SYNCS.PHASECHK.TRANS64 P0, [R0+URZ], R3 ;  /* 0x00000003000085a7 */ /* 0x000ea400080010ff */
[----:B--2---:R-:W-:Y:S05]  /*2e60*/  @P0 EXIT ;  /* 0x000000000000094d */ /* 0x004fea0003800000 */
[----:B------:R-:W-:Y:S05]  /*2e70*/  BRA `(.L_x_56) ;  /* 0xfffffffc00ec7947 */ /* 0x000fea000383ffff */
.L_x_23:
[----:B------:R-:W-:-:S04]  /*2e80*/  UISETP.NE.AND UP1, UPT, UR37, URZ, UPT ;  /* 0x000000ff2500728c */ /* 0x000fc8000bf25270 */
[----:B------:R-:W-:-:S09]  /*2e90*/  UISETP.NE.OR UP1, UPT, UR10, 0x1, UP1 ;  /* 0x000000010a00788c */ /* 0x000fd20008f25670 */
[----:B------:R-:W-:Y:S05]  /*2ea0*/  BRA.U UP1, `(.L_x_57) ;  /* 0x00000005014c7547 */ /* 0x000fea000b800000 */
[----:B------:R-:W-:Y:S01]  /*2eb0*/  HFMA2 R11, -RZ, RZ, 0, 0 ;  /* 0x00000000ff0b7431 */ /* 0x000fe200000001ff */
[----:B------:R-:W-:Y:S01]  /*2ec0*/  ISETP.GE.U32.AND P2, PT, R10, 0x2, PT ;  /* 0x000000020a00780c */ /* 0x000fe20003f46070 */
[----:B------:R-:W-:Y:S01]  /*2ed0*/  IMAD.MOV.U32 R12, RZ, RZ, 0x1 ;  /* 0x00000001ff0c7424 */ /* 0x000fe200078e00ff */
[----:B------:R-:W-:Y:S01]  /*2ee0*/  CS2R R8, SRZ ;  /* 0x0000000000087805 */ /* 0x000fe2000001ff00 */
[----:B------:R-:W-:Y:S01]  /*2ef0*/  IMAD.MOV.U32 R3, RZ, RZ, RZ ;  /* 0x000000ffff037224 */ /* 0x000fe200078e00ff */
[----:B------:R-:W-:Y:S01]  /*2f00*/  UMOV UR4, 0x400 ;  /* 0x0000040000047882 */ /* 0x000fe20000000000 */
[----:B------:R-:W-:Y:S01]  /*2f10*/  UMOV UR6, URZ ;  /* 0x000000ff00067c82 */ /* 0x000fe20008000000 */
[----:B------:R-:W-:-:S12]  /*2f20*/  ULEA UR37, UR37, UR4, 0x18 ;  /* 0x0000000425257291 */ /* 0x000fd8000f8ec0ff */
.L_x_61:
[----:B------:R-:W-:Y:S02]  /*2f30*/  LEA R0, R3, UR37, 0x3 ;  /* 0x0000002503007c11 */ /* 0x000fe4000f8e18ff */
[----:B------:R-:W-:-:S03]  /*2f40*/  SHF.L.U32 R5, R8, 0x1f, RZ ;  /* 0x0000001f08057819 */ /* 0x000fc600000006ff */
[----:B------:R-:W-:Y:S01]  /*2f50*/  VIADD R4, R0, 0x190 ;  /* 0x0000019000047836 */ /* 0x000fe20000000000 */
[----:B------:R-:W1:Y:S02]  /*2f60*/  SYNCS.PHASECHK.TRANS64.TRYWAIT P0, [R0+URZ+0x180], R5 ;  /* 0x00018005000075a7 */ /* 0x000e6400080011ff */
[----:B-1----:R-:W-:Y:S05]  /*2f70*/  @!P0 BRA `(.L_x_58) ;  /* 0x0000006400348947 */ /* 0x002fea0003800000 */
.L_x_187:
[----:B------:R-:W-:Y:S01]  /*2f80*/  ULEA UR5, UR6, UR37, 0x3 ;  /* 0x0000002506057291 */ /* 0x000fe2000f8e18ff */
[----:B------:R-:W-:Y:S01]  /*2f90*/  PRMT R4, RZ, 0x654, R4 ;  /* 0x00000654ff047816 */ /* 0x000fe20000000004 */
[----:B-1----:R-:W-:Y:S01]  /*2fa0*/  @!P2 IMAD.MOV.U32 R5, RZ, RZ, 0x10 ;  /* 0x00000010ff05a424 */ /* 0x002fe200078e00ff */
[----:B------:R-:W-:Y:S01]  /*2fb0*/  SHF.L.U32 R7, R12, 0x1f, RZ ;  /* 0x0000001f0c077819 */ /* 0x000fe200000006ff */
[----:B------:R-:W-:Y:S01]  /*2fc0*/  UIADD3 UR4, UPT, UPT, UR5, 0x120, URZ ;  /* 0x0000012005047890 */ /* 0x000fe2000fffe0ff */
[----:B------:R1:W-:Y:S05]  /*2fd0*/  SYNCS.ARRIVE.TRANS64.RED.A1T0 RZ, [R4+URZ], RZ ;  /* 0x000000ff04ff79a7 */ /* 0x0003ea00081004ff */
[----:B------:R-:W-:Y:S01]  /*2fe0*/  IMAD.U32 R13, RZ, RZ, UR4 ;  /* 0x00000004ff0d7e24 */ /* 0x000fe2000f8e00ff */
[----:B------:R-:W2:Y:S04]  /*2ff0*/  SYNCS.PHASECHK.TRANS64.TRYWAIT P0, [UR5+0x130], R7 ;  /* 0x00013007ff0075a7 */ /* 0x000ea80008001105 */
[----:B------:R-:W-:Y:S01]  /*3000*/  PRMT R13, R10, 0x654, R13 ;  /* 0x000006540a0d7816 */ /* 0x000fe2000000000d */
[----:B-12---:R-:W-:Y:S06]  /*3010*/  @!P0 BRA `(.L_x_59) ;  /* 0x0000006400208947 */ /* 0x006fec0003800000 */
.L_x_189:
[----:B------:R-:W-:Y:S01]  /*3020*/  ULEA UR4, UR6, UR37, 0x4 ;  /* 0x0000002506047291 */ /* 0x000fe2000f8e20ff */
[----:B------:R-:W-:Y:S01]  /*3030*/  SEL R2, R13, R2, !P2 ;  /* 0x000000020d027207 */ /* 0x000fe20005000000 */
[----:B------:R-:W-:Y:S01]  /*3040*/  UIADD3 UR5, UPT, UPT, UR5, 0x120, URZ ;  /* 0x0000012005057890 */ /* 0x000fe2000fffe0ff */
[----:B-1----:R-:W-:Y:S01]  /*3050*/  LEA R0, R11, UR37, 0x3 ;  /* 0x000000250b007c11 */ /* 0x002fe2000f8e18ff */
[----:B------:R-:W-:Y:S01]  /*3060*/  UIADD3 UR4, UPT, UPT, UR4, 0x1b0, URZ ;  /* 0x000001b004047890 */ /* 0x000fe2000fffe0ff */
[----:B------:R1:W-:Y:S01]  /*3070*/  @!P2 SYNCS.ARRIVE.TRANS64.RED RZ, [R2+URZ], R5 ;  /* 0x0000000502ffa9a7 */ /* 0x0003e200080004ff */
[----:B------:R-:W-:Y:S01]  /*3080*/  UIADD3 UR6, UPT, UPT, UR6, 0x1, URZ ;  /* 0x0000000106067890 */ /* 0x000fe2000fffe0ff */
[----:B------:R-:W-:-:S03]  /*3090*/  VIADD R3, R3, 0x1 ;  /* 0x0000000103037836 */ /* 0x000fc60000000000 */
[----:B------:R-:W-:Y:S02]  /*30a0*/  UISETP.NE.AND UP0, UPT, UR6, 0x2, UPT ;  /* 0x000000020600788c */ /* 0x000fe4000bf05270 */
[----:B------:R-:W-:Y:S01]  /*30b0*/  ISETP.NE.AND P0, PT, R3, 0x2, PT ;  /* 0x000000020300780c */ /* 0x000fe20003f05270 */
[----:B------:R-:W-:Y:S06]  /*30c0*/  UGETNEXTWORKID.BROADCAST [UR4], [UR5] ;  /* 0x00000000040073ca */ /* 0x000fec0008000100 */
[----:B------:R-:W-:Y:S02]  /*30d0*/  USEL UR4, URZ, 0x1, UP0 ;  /* 0x00000001ff047887 */ /* 0x000fe40008000000 */
[----:B------:R-:W-:-:S04]  /*30e0*/  USEL UR6, UR6, URZ, UP0 ;  /* 0x000000ff06067287 */ /* 0x000fc80008000000 */
[----:B------:R-:W-:Y:S02]  /*30f0*/  LOP3.LUT R12, R12, UR4, RZ, 0x3c, !PT ;  /* 0x000000040c0c7c12 */ /* 0x000fe4000f8e3cff */
[----:B-1----:R-:W-:-:S04]  /*3100*/  SHF.L.U32 R5, R9, 0x1f, RZ ;  /* 0x0000001f09057819 */ /* 0x002fc800000006ff */
[----:B------:R-:W1:Y:S02]  /*3110*/  SYNCS.PHASECHK.TRANS64.TRYWAIT P1, [R0+URZ+0x120], R5 ;  /* 0x00012005000075a7 */ /* 0x000e6400080211ff */
[----:B-1----:R-:W-:Y:S05]  /*3120*/  @!P1 BRA `(.L_x_60) ;  /* 0x0000006000f49947 */ /* 0x002fea0003800000 */
.L_x_190:
[----:B------:R-:W-:Y:S01]  /*3130*/  LEA R4, R11, UR37, 0x4 ;  /* 0x000000250b047c11 */ /* 0x000fe2000f8e20ff */
[----:B-1----:R-:W-:Y:S01]  /*3140*/  VIADD R0, R0, 0x130 ;  /* 0x0000013000007836 */ /* 0x002fe20000000000 */
[----:B------:R-:W-:Y:S01]  /*3150*/  SEL R3, R3, RZ, P0 ;  /* 0x000000ff03037207 */ /* 0x000fe20000000000 */
[----:B------:R-:W-:-:S03]  /*3160*/  VIADD R11, R11, 0x1 ;  /* 0x000000010b0b7836 */ /* 0x000fc60000000000 */
[----:B------:R-:W1:Y:S01]  /*3170*/  LDS.128 R4, [R4+0x1b0] ;  /* 0x0001b00004047984 */ /* 0x000e620000000c00 */
[----:B------:R-:W-:Y:S02]  /*3180*/  PRMT R0, RZ, 0x654, R0 ;  /* 0x00000654ff007816 */ /* 0x000fe40000000000 */
[C---:B------:R-:W-:Y:S01]  /*3190*/  ISETP.NE.AND P1, PT, R11.reuse, 0x2, PT ;  /* 0x000000020b00780c */ /* 0x040fe20003f25270 */
[----:B------:R-:W-:Y:S01]  /*31a0*/  @!PT LDS RZ, [RZ] ;  /* 0x00000000fffff984 */ /* 0x000fe20000000800 */
[----:B------:R-:W-:Y:S01]  /*31b0*/  @!PT LDS RZ, [RZ] ;  /* 0x00000000fffff984 */ /* 0x000fe20000000800 */
[----:B------:R-:W-:Y:S01]  /*31c0*/  @!PT LDS RZ, [RZ] ;  /* 0x00000000fffff984 */ /* 0x000fe20000000800 */
[----:B------:R-:W-:Y:S01]  /*31d0*/  @!PT LDS RZ, [RZ] ;  /* 0x00000000fffff984 */ /* 0x000fe20000000800 */
[----:B------:R2:W-:Y:S06]  /*31e0*/  MEMBAR.ALL.CTA ;  /* 0x0000000000007992 */ /* 0x0005ec0000008000 */
[----:B--2---:R-:W2:Y:S01]  /*31f0*/  FENCE.VIEW.ASYNC.S ;  /* 0x00000000000073c6 */ /* 0x004ea20000000000 */
[----:B------:R-:W-:Y:S01]  /*3200*/  SEL R11, R11, RZ, P1 ;  /* 0x000000ff0b0b7207 */ /* 0x000fe20000800000 */
[----:B--2---:R2:W-:Y:S01]  /*3210*/  SYNCS.ARRIVE.TRANS64.RED.A1T0 RZ, [R0+URZ], RZ ;  /* 0x000000ff00ff79a7 */ /* 0x0045e200081004ff */
[----:B-1----:R-:W-:-:S02]  /*3220*/  LOP3.LUT P3, RZ, R6, 0x1, RZ, 0xc0, !PT ;  /* 0x0000000106ff7812 */ /* 0x002fc4000786c0ff */
[----:B------:R-:W-:-:S04]  /*3230*/  SEL R5, RZ, 0x1, P0 ;  /* 0x00000001ff057807 */ /* 0x000fc80000000000 */
[----:B------:R-:W-:Y:S02]  /*3240*/  LOP3.LUT R8, R8, R5, RZ, 0x3c, !PT ;  /* 0x0000000508087212 */ /* 0x000fe400078e3cff */
[----:B--2---:R-:W-:-:S04]  /*3250*/  SEL R0, RZ, 0x1, P1 ;  /* 0x00000001ff007807 */ /* 0x004fc80000800000 */
[----:B------:R-:W-:Y:S01]  /*3260*/  LOP3.LUT R9, R9, R0, RZ, 0x3c, !PT ;  /* 0x0000000009097212 */ /* 0x000fe200078e3cff */
[----:B------:R-:W-:Y:S06]  /*3270*/  @P3 BRA `(.L_x_61) ;  /* 0xfffffffc002c3947 */ /* 0x000fec000383ffff */
[----:B------:R-:W-:Y:S01]  /*3280*/  ULEA UR5, UR6, UR37, 0x3 ;  /* 0x0000002506057291 */ /* 0x000fe2000f8e18ff */
[----:B------:R-:W-:-:S08]  /*3290*/  SHF.L.U32 R3, R12, 0x1f, RZ ;  /* 0x0000001f0c037819 */ /* 0x000fd000000006ff */
[----:B------:R-:W1:Y:S02]  /*32a0*/  SYNCS.PHASECHK.TRANS64 P0, [UR5+0x130], R3 ;  /* 0x00013003ff0075a7 */ /* 0x000e640008001005 */
[----:B-1----:R-:W-:Y:S05]  /*32b0*/  @P0 BRA `(.L_x_62) ;  /* 0x0000000000080947 */ /* 0x002fea0003800000 */
[----:B------:R-:W1:Y:S02]  /*32c0*/  SYNCS.PHASECHK.TRANS64.TRYWAIT P0, [UR5+0x130], R3 ;  /* 0x00013003ff0075a7 */ /* 0x000e640008001105 */
[----:B-1----:R-:W-:Y:S05]  /*32d0*/  @!P0 BRA `(.L_x_63) ;  /* 0x00000060009c8947 */ /* 0x002fea0003800000 */
.L_x_62:
[----:B------:R-:W-:-:S04]  /*32e0*/  UIADD3 UR4, UPT, UPT, UR6, 0x1, URZ ;  /* 0x0000000106047890 */ /* 0x000fc8000fffe0ff */
[----:B------:R-:W-:-:S04]  /*32f0*/  UISETP.NE.AND UP0, UPT, UR4, 0x2, UPT ;  /* 0x000000020400788c */ /* 0x000fc8000bf05270 */
[----:B------:R-:W-:Y:S02]  /*3300*/  USEL UR7, URZ, 0x1, UP0 ;  /* 0x00000001ff077887 */ /* 0x000fe40008000000 */
[----:B------:R-:W-:-:S04]  /*3310*/  USEL UR4, UR4, URZ, UP0 ;  /* 0x000000ff04047287 */ /* 0x000fc80008000000 */
[----:B------:R-:W-:Y:S01]  /*3320*/  ULEA UR4, UR4, UR37, 0x3 ;  /* 0x0000002504047291 */ /* 0x000fe2000f8e18ff */
[----:B-1----:R-:W-:-:S04]  /*3330*/  LOP3.LUT R3, R12, UR7, RZ, 0x3c, !PT ;  /* 0x000000070c037c12 */ /* 0x002fc8000f8e3cff */
[----:B------:R-:W-:-:S04]  /*3340*/  SHF.L.U32 R0, R3, 0x1f, RZ ;  /* 0x0000001f03007819 */ /* 0x000fc800000006ff */
[----:B------:R-:W1:Y:S02]  /*3350*/  SYNCS.PHASECHK.TRANS64 P0, [UR4+0x130], R0 ;  /* 0x00013000ff0075a7 */ /* 0x000e640008001004 */
[----:B-1----:R-:W-:Y:S05]  /*3360*/  @P0 EXIT ;  /* 0x000000000000094d */ /* 0x002fea0003800000 */
[----:B------:R-:W-:Y:S02]  /*3370*/  SHF.L.U32 R3, R3, 0x1f, RZ ;  /* 0x0000001f03037819 */ /* 0x000fe400000006ff */
[----:B------:R-:W-:-:S07]  /*3380*/  MOV R0, UR4 ;  /* 0x0000000400007c02 */ /* 0x000fce0008000f00 */
.L_x_64:
[----:B-1----:R1:W2:Y:S02]  /*3390*/  SYNCS.PHASECHK.TRANS64.TRYWAIT P0, [R0+URZ+0x130], R3 ;  /* 0x00013003000075a7 */ /* 0x0022a400080011ff */
[----:B--2---:R-:W-:Y:S05]  /*33a0*/  @!P0 NANOSLEEP.SYNCS 0x989680 ;  /* 0x009896800000895d */ /* 0x004fea0003900000 */
[----:B------:R-:W2:Y:S02]  /*33b0*/  @!P0 SYNCS.PHASECHK.TRANS64 P0, [R0+URZ+0x130], R3 ;  /* 0x00013003000085a7 */ /* 0x000ea400080010ff */
[----:B--2---:R-:W-:Y:S05]  /*33c0*/  @P0 EXIT ;  /* 0x000000000000094d */ /* 0x004fea0003800000 */
[----:B------:R-:W-:Y:S05]  /*33d0*/  BRA `(.L_x_64) ;  /* 0xfffffffc00ec7947 */ /* 0x000fea000383ffff */
.L_x_57:
[----:B------:R-:W-:Y:S05]  /*33e0*/  BRA.U UP4, `(.L_x_65) ;  /* 0x0000001104d87547 */ /* 0x000fea000b800000 */
[----:B------:R-:W-:Y:S01]  /*33f0*/  UMOV UR6, 0x40 ;  /* 0x0000004000067882 */ /* 0x000fe20000000000 */
[----:B------:R-:W-:Y:S01]  /*3400*/  NOP ;  /* 0x0000000000007918 */ /* 0x000fe20000000000 */
[----:B------:R-:W-:Y:S01]  /*3410*/  ULEA UR6, UR37, UR6, 0x18 ;  /* 0x0000000625067291 */ /* 0x000fe2000f8ec0ff */
[----:B------:R-:W-:Y:S02]  /*3420*/  UMOV UR7, 0x400 ;  /* 0x0000040000077882 */ /* 0x000fe40000000000 */
[----:B------:R-:W-:-:S06]  /*3430*/  ULEA UR37, UR37, UR7, 0x18 ;  /* 0x0000000725257291 */ /* 0x000fcc000f8ec0ff */
[----:B------:R-:W1:Y:S02]  /*3440*/  LDS.U8 R2, [UR6+0x1c] ;  /* 0x00001c06ff027984 */ /* 0x000e640008000000 */
[----:B-1----:R-:W-:-:S13]  /*3450*/  ISETP.NE.AND P0, PT, R2, RZ, PT ;  /* 0x000000ff0200720c */ /* 0x002fda0003f05270 */
[----:B------:R-:W-:Y:S05]  /*3460*/  @P0 BRA `(.L_x_66) ;  /* 0x0000000400080947 */ /* 0x000fea0003800000 */
[----:B------:R-:W-:Y:S02]  /*3470*/  UISETP.NE.U32.AND UP0, UPT, UR5, 0x1, UPT ;  /* 0x000000010500788c */ /* 0x000fe4000bf05070 */
[----:B------:R-:W-:-:S07]  /*3480*/  UIADD3 UR8, UPT, UPT, UR6, 0x8, URZ ;  /* 0x0000000806087890 */ /* 0x000fce000fffe0ff */
[----:B------:R-:W-:Y:S05]  /*3490*/  BRA.U !UP0, `(.L_x_67) ;  /* 0x00000001089c7547 */ /* 0x000fea000b800000 */
[----:B------:R-:W-:Y:S01]  /*34a0*/  ELECT P0, URZ, PT ;  /* 0x0000000000ff782f */ /* 0x000fe20003800000 */
[----:B------:R-:W-:-:S12]  /*34b0*/  BSSY B0, `(.L_x_67) ;  /* 0x0000025000007945 */ /* 0x000fd80003800000 */
[----:B------:R-:W-:Y:S05]  /*34c0*/  @!P0 BRA `(.L_x_68) ;  /* 0x00000000008c8947 */ /* 0x000fea0003800000 */
[----:B------:R-:W-:-:S05]  /*34d0*/  UMOV UR7, 0x10 ;  /* 0x0000001000077882 */ /* 0x000fca0000000000 */
[----:B------:R-:W-:Y:S04]  /*34e0*/  DEPBAR.LE SB1, 0x36 ;  /* 0x00009d800000791a */ /* 0x000fe80000000000 */
[----:B------:R-:W1:Y:S02]  /*34f0*/  UTCATOMSWS.2CTA.FIND_AND_SET.ALIGN UP1, UR7, UR7 ;  /* 0x00000007000775e3 */ /* 0x000e640008220800 */
[----:B-1----:R-:W-:Y:S01]  /*3500*/  MOV R11, UR7 ;  /* 0x00000007000b7c02 */ /* 0x002fe20008000f00 */
[----:B------:R-:W-:Y:S06]  /*3510*/  BRA.U UP1, `(.L_x_69) ;  /* 0x0000000101187547 */ /* 0x000fec000b800000 */
.L_x_70:
[----:B------:R-:W-:Y:S05]  /*3520*/  NANOSLEEP 0x64 ;  /* 0x000000640000795d */ /* 0x000fea0003800000 */
[----:B------:R-:W-:-:S05]  /*3530*/  UMOV UR7, 0x10 ;  /* 0x0000001000077882 */ /* 0x000fca0000000000 */
[----:B------:R-:W-:Y:S04]  /*3540*/  DEPBAR.LE SB1, 0x36 ;  /* 0x00009d800000791a */ /* 0x000fe80000000000 */
[----:B------:R-:W1:Y:S02]  /*3550*/  UTCATOMSWS.2CTA.FIND_AND_SET.ALIGN UP1, UR7, UR7 ;  /* 0x00000007000775e3 */ /* 0x000e640008220800 */
[----:B-1----:R-:W-:Y:S01]  /*3560*/  MOV R11, UR7 ;  /* 0x00000007000b7c02 */ /* 0x002fe20008000f00 */
[----:B------:R-:W-:Y:S05]  /*3570*/  BRA.U !UP1, `(.L_x_70) ;  /* 0xfffffffd09e87547 */ /* 0x000fea000b83ffff */
.L_x_69:
[----:B------:R-:W1:Y:S01]  /*3580*/  LDS R5, [UR6+0x10] ;  /* 0x00001006ff057984 */ /* 0x000e620008000800 */
[----:B------:R-:W-:Y:S01]  /*3590*/  IMAD.U32 R3, RZ, RZ, UR37 ;  /* 0x00000025ff037e24 */ /* 0x000fe2000f8e00ff */
[----:B------:R-:W-:-:S03]  /*35a0*/  MOV R2, UR4 ;  /* 0x0000000400027c02 */ /* 0x000fc60008000f00 */
[----:B------:R-:W-:Y:S01]  /*35b0*/  VIADD R3, R3, 0x1d0 ;  /* 0x000001d003037836 */ /* 0x000fe20000000000 */
[----:B-1----:R-:W-:-:S04]  /*35c0*/  SHF.L.U32 R5, R5, 0x1f, RZ ;  /* 0x0000001f05057819 */ /* 0x002fc800000006ff */
[----:B------:R-:W1:Y:S02]  /*35d0*/  SYNCS.PHASECHK.TRANS64.TRYWAIT P0, [UR6+0x8], R5 ;  /* 0x00000805ff0075a7 */ /* 0x000e640008001106 */
[----:B-1----:R-:W-:Y:S05]  /*35e0*/  @P0 BRA `(.L_x_71) ;  /* 0x0000000000080947 */ /* 0x002fea0003800000 */
[----:B------:R-:W1:Y:S02]  /*35f0*/  SYNCS.PHASECHK.TRANS64.TRYWAIT P0, [UR6+0x8], R5 ;  /* 0x00000805ff0075a7 */ /* 0x000e640008001106 */
[----:B-1----:R-:W-:Y:S05]  /*3600*/  @!P0 BRA `(.L_x_72) ;  /* 0x0000005c00e88947 */ /* 0x002fea0003800000 */
.L_x_71:
[----:B-1----:R-:W-:Y:S01]  /*3610*/  HFMA2 R4, -RZ, RZ, 0, 5.9604644775390625e-08 ;  /* 0x00000001ff047431 */ /* 0x002fe200000001ff */
[----:B------:R-:W-:Y:S01]  /*3620*/  UPRMT UR7, UR4, 0x654, UR8 ;  /* 0x0000065404077896 */ /* 0x000fe20008000008 */
[----:B------:R-:W-:Y:S01]  /*3630*/  IMAD.MOV.U32 R6, RZ, RZ, 0xffff ;  /* 0x0000ffffff067424 */ /* 0x000fe200078e00ff */
[----:B------:R-:W-:Y:S01]  /*3640*/  PRMT R2, R2, 0x654, R3 ;  /* 0x0000065402027816 */ /* 0x000fe20000000003 */
[----:B------:R-:W-:Y:S02]  /*3650*/  IMAD.MOV.U32 R5, RZ, RZ, 0x4 ;  /* 0x00000004ff057424 */ /* 0x000fe400078e00ff */
[----:B------:R-:W-:Y:S01]  /*3660*/  IMAD.SHL.U32 R9, R11, 0x20, RZ ;  /* 0x000000200b097824 */ /* 0x000fe200078e00ff */
[----:B------:R-:W-:Y:S02]  /*3670*/  MOV R3, UR7 ;  /* 0x0000000700037c02 */ /* 0x000fe40008000f00 */
[-C--:B------:R-:W-:Y:S01]  /*3680*/  SHF.L.U32 R7, R6, R11.reuse, RZ ;  /* 0x0000000b06077219 */ /* 0x080fe200000006ff */
[----:B------:R1:W-:Y:S01]  /*3690*/  SYNCS.ARRIVE.TRANS64.RED RZ, [UR7], R5 ;  /* 0x00000005ffff79a7 */ /* 0x0003e20008000407 */
[----:B------:R-:W-:Y:S01]  /*36a0*/  SHF.L.U32 R6, R4, R11, RZ ;  /* 0x0000000b04067219 */ /* 0x000fe200000006ff */
[----:B------:R1:W-:Y:S04]  /*36b0*/  STS [UR37+0x1d0], R9 ;  /* 0x0001d009ff007988 */ /* 0x0003e80008000825 */
[----:B------:R1:W-:Y:S04]  /*36c0*/  STAS [R2.64], R11 ;  /* 0x0000000b02007dbd */ /* 0x0003e8000c0008ff */
[----:B------:R1:W-:Y:S04]  /*36d0*/  ATOMS.OR RZ, [UR6+0x14], R7 ;  /* 0x00001407ffff798c */ /* 0x0003e8000b000006 */
[----:B------:R1:W-:Y:S04]  /*36e0*/  ATOMS.OR RZ, [UR6+0x18], R6 ;  /* 0x00001806ffff798c */ /* 0x0003e8000b000006 */
[----:B------:R1:W-:Y:S02]  /*36f0*/  ATOMS.XOR RZ, [UR6+0x10], R4 ;  /* 0x00001004ffff798c */ /* 0x0003e4000b800006 */
.L_x_68:
[----:B------:R-:W-:Y:S05]  /*3700*/  BSYNC B0 ;  /* 0x0000000000007941 */ /* 0x000fea0003800000 */
.L_x_67:
[----:B------:R-:W-:Y:S05]  /*3710*/  BRA.U UP0, `(.L_x_73) ;  /* 0x00000001006c7547 */ /* 0x000fea000b800000 */
[----:B------:R-:W-:-:S03]  /*3720*/  UMOV UR7, 0xffffffff ;  /* 0xffffffff00077882 */ /* 0x000fc60000000000 */
[----:B------:R-:W-:Y:S05]  /*3730*/  BRA.DIV UR7, `(.L_x_74) ;  /* 0x0000005e07b47947 */ /* 0x000fea000b800000 */
[----:B------:R-:W-:-:S13]  /*3740*/  ELECT P6, URZ, PT ;  /* 0x0000000000ff782f */ /* 0x000fda00038c0000 */
.L_x_194:
[----:B------:R-:W-:Y:S05]  /*3750*/  @!P6 BRA `(.L_x_73) ;  /* 0x00000000005ce947 */ /* 0x000fea0003800000 */
[----:B-1----:R-:W1:Y:S02]  /*3760*/  LDS R3, [UR6+0x10] ;  /* 0x00001006ff037984 */ /* 0x002e640008000800 */
[----:B-1----:R-:W-:-:S04]  /*3770*/  SHF.L.U32 R3, R3, 0x1f, RZ ;  /* 0x0000001f03037819 */ /* 0x002fc800000006ff */
[----:B------:R-:W1:Y:S02]  /*3780*/  SYNCS.PHASECHK.TRANS64.TRYWAIT P0, [UR6+0x8], R3 ;  /* 0x00000803ff0075a7 */ /* 0x000e640008001106 */
[----:B-1----:R-:W-:Y:S05]  /*3790*/  @P0 BRA `(.L_x_75) ;  /* 0x0000000000080947 */ /* 0x002fea0003800000 */
[----:B------:R-:W1:Y:S02]  /*37a0*/  SYNCS.PHASECHK.TRANS64.TRYWAIT P0, [UR6+0x8], R3 ;  /* 0x00000803ff0075a7 */ /* 0x000e640008001106 */
[----:B-1----:R-:W-:Y:S05]  /*37b0*/  @!P0 BRA `(.L_x_76) ;  /* 0x0000005c00b48947 */ /* 0x002fea0003800000 */
.L_x_75:
[----:B------:R-:W2:Y:S01]  /*37c0*/  LDS R5, [UR37+0x1d0] ;  /* 0x0001d025ff057984 */ /* 0x000ea20008000800 */
[----:B-1----:R-:W-:Y:S02]  /*37d0*/  HFMA2 R2, -RZ, RZ, 0, 5.9604644775390625e-08 ;  /* 0x00000001ff027431 */ /* 0x002fe400000001ff */
[----:B------:R-:W-:Y:S01]  /*37e0*/  IMAD.MOV.U32 R3, RZ, RZ, 0xffff ;  /* 0x0000ffffff037424 */ /* 0x000fe200078e00ff */
[----:B------:R-:W-:Y:S01]  /*37f0*/  UPRMT UR7, UR4, 0x654, UR8 ;  /* 0x0000065404077896 */ /* 0x000fe20008000008 */
[----:B--2---:R-:W-:-:S03]  /*3800*/  IMAD.SHL.U32 R4, R5, 0x20, RZ ;  /* 0x0000002005047824 */ /* 0x004fc600078e00ff */
[-C--:B------:R-:W-:Y:S02]  /*3810*/  SHF.L.U32 R3, R3, R5.reuse, RZ ;  /* 0x0000000503037219 */ /* 0x080fe400000006ff */
[----:B------:R-:W-:Y:S01]  /*3820*/  SHF.L.U32 R5, R2, R5, RZ ;  /* 0x0000000502057219 */ /* 0x000fe200000006ff */
[----:B------:R2:W-:Y:S04]  /*3830*/  STS [UR37+0x1d0], R4 ;  /* 0x0001d004ff007988 */ /* 0x0005e80008000825 */
[----:B------:R2:W-:Y:S04]  /*3840*/  ATOMS.OR RZ, [UR6+0x14], R3 ;  /* 0x00001403ffff798c */ /* 0x0005e8000b000006 */
[----:B------:R2:W-:Y:S01]  /*3850*/  ATOMS.OR RZ, [UR6+0x18], R5 ;  /* 0x00001805ffff798c */ /* 0x0005e2000b000006 */
[----:B------:R-:W-:Y:S03]  /*3860*/  SYNCS.ARRIVE.TRANS64.RED.A1T0 RZ, [UR7], RZ ;  /* 0x000000ffffff79a7 */ /* 0x000fe60008100407 */
[----:B------:R2:W-:Y:S01]  /*3870*/  ATOMS.XOR RZ, [UR6+0x10], R2 ;  /* 0x00001002ffff798c */ /* 0x0005e2000b800006 */
[----:B------:R-:W-:Y:S05]  /*3880*/  BRA `(.L_x_73) ;  /* 0x0000000000107947 */ /* 0x000fea0003800000 */
.L_x_66:
[----:B------:R-:W-:-:S05]  /*3890*/  MOV R2, 0xffffffff ;  /* 0xffffffff00027802 */ /* 0x000fca0000000f00 */
[----:B------:R1:W-:Y:S02]  /*38a0*/  STS [UR37+0x1d0], R2 ;  /* 0x0001d002ff007988 */ /* 0x0003e40008000825 */
[----:B-1----:R-:W-:Y:S02]  /*38b0*/  MOV R2, 0x38d0 ;  /* 0x000038d000027802 */ /* 0x002fe40000000f00 */
[----:B-----5:R-:W-:Y:S05]  /*38c0*/  CALL.REL.NOINC `($__internal_1_$__cuda_sm10x_tcgen05_guardrail_trap_phase_invalid_during_alloc) ;  /* 0x0000006400887944 */ /* 0x020fea0003c00000 */
.L_x_73:
[----:B------:R-:W-:Y:S05]  /*38d0*/  WARPSYNC.ALL ;  /* 0x0000000000007948 */ /* 0x000fea0003800000 */
[----:B------:R-:W3:Y:S01]  /*38e0*/  S2UR UR7, SR_CgaCtaId ;  /* 0x00000000000779c3 */ /* 0x000ee20000008800 */
[----:B------:R-:W-:Y:S01]  /*38f0*/  UMOV UR6, 0x400 ;  /* 0x0000040000067882 */ /* 0x000fe20000000000 */
[----:B------:R-:W-:-:S06]  /*3900*/  NOP ;  /* 0x0000000000007918 */ /* 0x000fcc0000000000 */
[----:B------:R-:W-:Y:S06]  /*3910*/  BAR.ARV 0x6, 0xa0 ;  /* 0x0182800000007b1d */ /* 0x000fec0000002000 */
[----:B------:R-:W4:Y:S01]  /*3920*/  LDCU UR8, c[0x0][0x38c] ;  /* 0x00007180ff0877ac */ /* 0x000f220008000800 */
[----:B------:R-:W-:Y:S01]  /*3930*/  LOP3.LUT R0, R0, 0xffff, RZ, 0xc0, !PT ;  /* 0x0000ffff00007812 */ /* 0x000fe200078ec0ff */
[----:B-1----:R-:W-:Y:S01]  /*3940*/  IMAD.MOV.U32 R9, RZ, RZ, 0x1 ;  /* 0x00000001ff097424 */ /* 0x002fe200078e00ff */
[----:B------:R-:W-:Y:S01]  /*3950*/  LOP3.LUT R8, R8, 0xffff, RZ, 0xc0, !PT ;  /* 0x0000ffff08087812 */ /* 0x000fe200078ec0ff */
[----:B------:R-:W-:Y:S01]  /*3960*/  UMOV UR19, URZ ;  /* 0x000000ff00137c82 */ /* 0x000fe20008000000 */
[----:B------:R-:W-:Y:S01]  /*3970*/  R2UR UR11, R0 ;  /* 0x00000000000b72ca */ /* 0x000fe200000e0000 */
[----:B------:R-:W-:Y:S01]  /*3980*/  UMOV UR18, URZ ;  /* 0x000000ff00127c82 */ /* 0x000fe20008000000 */
[----:B------:R-:W-:Y:S01]  /*3990*/  R2UR UR12, R8 ;  /* 0x00000000080c72ca */ /* 0x000fe200000e0000 */
[----:B------:R-:W-:Y:S01]  /*39a0*/  IMAD.MOV.U32 R8, RZ, RZ, RZ ;  /* 0x000000ffff087224 */ /* 0x000fe200078e00ff */
[----:B------:R-:W-:Y:S01]  /*39b0*/  UMOV UR17, URZ ;  /* 0x000000ff00117c82 */ /* 0x000fe20008000000 */
[----:B---3--:R-:W-:-:S02]  /*39c0*/  ULEA UR7, UR7, UR6, 0x18 ;  /* 0x0000000607077291 */ /* 0x008fc4000f8ec0ff */
[----:B------:R-:W-:Y:S02]  /*39d0*/  UISETP.NE.AND UP2, UPT, UR5, URZ, UPT ;  /* 0x000000ff0500728c */ /* 0x000fe4000bf45270 */
[----:B------:R-:W-:Y:S02]  /*39e0*/  UIADD3 UR13, UPT, UPT, UR7, 0x4300, URZ ;  /* 0x00004300070d7890 */ /* 0x000fe4000fffe0ff */
[----:B------:R-:W-:Y:S02]  /*39f0*/  UIADD3 UR14, UPT, UPT, UR7, 0x1e300, URZ ;  /* 0x0001e300070e7890 */ /* 0x000fe4000fffe0ff */
[----:B----4-:R-:W-:Y:S01]  /*3a00*/  UIADD3 UR8, UPT, UPT, UR8, 0x3f, URZ ;  /* 0x0000003f08087890 */ /* 0x010fe2000fffe0ff */
[----:B--2---:R-:W1:Y:S01]  /*3a10*/  LDS R2, [UR7+0x1d0] ;  /* 0x0001d007ff027984 */ /* 0x004e620008000800 */
[----:B------:R-:W-:Y:S02]  /*3a20*/  USHF.R.U32.HI UR13, URZ, 0x4, UR13 ;  /* 0x00000004ff0d7899 */ /* 0x000fe4000801160d */
[----:B------:R-:W-:-:S02]  /*3a30*/  USHF.R.S32.HI UR6, URZ, 0x1f, UR8 ;  /* 0x0000001fff067899 */ /* 0x000fc40008011408 */
[----:B------:R-:W-:Y:S02]  /*3a40*/  USHF.R.U32.HI UR14, URZ, 0x4, UR14 ;  /* 0x00000004ff0e7899 */ /* 0x000fe4000801160e */
[----:B------:R-:W-:Y:S02]  /*3a50*/  ULEA.HI UR6, UR6, UR8, URZ, 0x6 ;  /* 0x0000000806067291 */ /* 0x000fe4000f8f30ff */
[----:B------:R-:W-:Y:S02]  /*3a60*/  ULOP3.LUT UR13, UR13, 0x3fff, URZ, 0xc0, !UPT ;  /* 0x00003fff0d0d7892 */ /* 0x000fe4000f8ec0ff */
[----:B------:R-:W-:Y:S02]  /*3a70*/  USHF.R.S32.HI UR6, URZ, 0x6, UR6 ;  /* 0x00000006ff067899 */ /* 0x000fe40008011406 */
[----:B------:R-:W-:Y:S02]  /*3a80*/  ULOP3.LUT UR14, UR14, 0x3fff, URZ, 0xc0, !UPT ;  /* 0x00003fff0e0e7892 */ /* 0x000fe4000f8ec0ff */
[----:B------:R-:W-:Y:S01]  /*3a90*/  UISETP.LT.AND UP0, UPT, UR6, 0x1, UPT ;  /* 0x000000010600788c */ /* 0x000fe2000bf01270 */
[----:B------:R-:W-:Y:S01]  /*3aa0*/  UMOV UR28, 0x0 ;  /* 0x00000000001c7882 */ /* 0x000fe20000000000 */
[----:B------:R-:W-:Y:S01]  /*3ab0*/  UMOV UR29, 0x8200490 ;  /* 0x08200490001d7882 */ /* 0x000fe20000000000 */
[----:B------:R-:W-:-:S02]  /*3ac0*/  ULOP3.LUT UR13, UR13, 0x10000, URZ, 0xfc, !UPT ;  /* 0x000100000d0d7892 */ /* 0x000fc4000f8efcff */
[----:B------:R-:W-:Y:S02]  /*3ad0*/  ULOP3.LUT UR14, UR14, 0x10000, URZ, 0xfc, !UPT ;  /* 0x000100000e0e7892 */ /* 0x000fe4000f8efcff */
[----:B------:R-:W-:Y:S01]  /*3ae0*/  USEL UR20, UR6, 0x1, !UP0 ;  /* 0x0000000106147887 */ /* 0x000fe2000c000000 */
[----:B------:R-:W-:Y:S01]  /*3af0*/  UMOV UR26, 0x0 ;  /* 0x00000000001a7882 */ /* 0x000fe20000000000 */
[----:B------:R-:W-:Y:S01]  /*3b00*/  UMOV UR27, 0x8200490 ;  /* 0x08200490001b7882 */ /* 0x000fe20000000000 */
[----:B------:R-:W-:Y:S01]  /*3b10*/  UMOV UR24, 0x0 ;  /* 0x0000000000187882 */ /* 0x000fe20000000000 */
[----:B------:R-:W-:Y:S01]  /*3b20*/  UMOV UR25, 0x8200490 ;  /* 0x0820049000197882 */ /* 0x000fe20000000000 */
[----:B------:R-:W-:Y:S01]  /*3b30*/  UMOV UR22, 0x0 ;  /* 0x0000000000167882 */ /* 0x000fe20000000000 */
[----:B------:R-:W-:Y:S01]  /*3b40*/  UMOV UR23, 0x8200490 ;  /* 0x0820049000177882 */ /* 0x000fe20000000000 */
[----:B-1----:R-:W-:Y:S02]  /*3b50*/  R2UR UR21, R2 ;  /* 0x00000000021572ca */ /* 0x002fe400000e0000 */
[----:B------:R-:W-:-:S13]  /*3b60*/  CS2R R2, SRZ ;  /* 0x0000000000027805 */ /* 0x000fda000001ff00 */
.L_x_84:
[C---:B------:R-:W-:Y:S02]  /*3b70*/  LEA R0, R8.reuse, UR7, 0x3 ;  /* 0x0000000708007c11 */ /* 0x040fe4000f8e18ff */
[----:B------:R-:W-:Y:S02]  /*3b80*/  SHF.L.U32 R5, R3, 0x1f, RZ ;  /* 0x0000001f03057819 */ /* 0x000fe400000006ff */
[----:B------:R-:W-:Y:S02]  /*3b90*/  LEA R4, R8, UR7, 0x4 ;  /* 0x0000000708047c11 */ /* 0x000fe4000f8e20ff */
[----:B------:R-:W1:Y:S02]  /*3ba0*/  SYNCS.PHASECHK.TRANS64.TRYWAIT P0, [R0+URZ+0x120], R5 ;  /* 0x00012005000075a7 */ /* 0x000e6400080011ff */
[----:B-1-34-:R-:W-:Y:S05]  /*3bb0*/  @!P0 BRA `(.L_x_77) ;  /* 0x0000005800cc8947 */ /* 0x01afea0003800000 */
.L_x_195:
[----:B-1----:R-:W1:Y:S01]  /*3bc0*/  LDS.128 R4, [R4+0x1b0] ;  /* 0x0001b00004047984 */ /* 0x002e620000000c00 */
[----:B------:R-:W-:Y:S02]  /*3bd0*/  VIADD R0, R0, 0x130 ;  /* 0x0000013000007836 */ /* 0x000fe40000000000 */
[----:B------:R-:W-:Y:S01]  /*3be0*/  VIADD R8, R8, 0x1 ;  /* 0x0000000108087836 */ /* 0x000fe20000000000 */
[----:B------:R-:W-:Y:S01]  /*3bf0*/  @!PT LDS RZ, [RZ] ;  /* 0x00000000fffff984 */ /* 0x000fe20000000800 */
[----:B------:R-:W-:Y:S01]  /*3c00*/  @!PT LDS RZ, [RZ] ;  /* 0x00000000fffff984 */ /* 0x000fe20000000800 */
[----:B------:R-:W-:Y:S01]  /*3c10*/  @!PT LDS RZ, [RZ] ;  /* 0x00000000fffff984 */ /* 0x000fe20000000800 */
[----:B------:R-:W-:Y:S01]  /*3c20*/  @!PT LDS RZ, [RZ] ;  /* 0x00000000fffff984 */ /* 0x000fe20000000800 */
[----:B------:R2:W-:Y:S06]  /*3c30*/  MEMBAR.ALL.CTA ;  /* 0x0000000000007992 */ /* 0x0005ec0000008000 */
[----:B--2---:R-:W2:Y:S01]  /*3c40*/  FENCE.VIEW.ASYNC.S ;  /* 0x00000000000073c6 */ /* 0x004ea20000000000 */
[----:B------:R-:W-:-:S04]  /*3c50*/  PRMT R0, RZ, 0x654, R0 ;  /* 0x00000654ff007816 */ /* 0x000fc80000000000 */
[----:B--2---:R2:W-:Y:S01]  /*3c60*/  SYNCS.ARRIVE.TRANS64.RED.A1T0 RZ, [R0+URZ], RZ ;  /* 0x000000ff00ff79a7 */ /* 0x0045e200081004ff */
[----:B-1----:R-:W-:Y:S01]  /*3c70*/  LOP3.LUT P1, RZ, R6, 0x1, RZ, 0xc0, !PT ;  /* 0x0000000106ff7812 */ /* 0x002fe2000782c0ff */
[----:B--2---:R-:W-:-:S12]  /*3c80*/  BRA.U UP2, `(.L_x_78) ;  /* 0x0000000502087547 */ /* 0x004fd8000b800000 */
[----:B------:R-:W1:Y:S01]  /*3c90*/  LDCU UR8, c[0x0][0x38c] ;  /* 0x00007180ff0877ac */ /* 0x000e620008000800 */
[----:B------:R-:W-:Y:S02]  /*3ca0*/  PLOP3.LUT P2, PT, PT, PT, PT, 0x80, 0x8 ;  /* 0x000000000008781c */ /* 0x000fe40003f4f070 */
[----:B------:R-:W-:Y:S01]  /*3cb0*/  SHF.L.U32 R5, R9, 0x1f, RZ ;  /* 0x0000001f09057819 */ /* 0x000fe200000006ff */
[----:B------:R-:W-:Y:S02]  /*3cc0*/  ULEA UR9, UR19, UR7, 0x3 ;  /* 0x0000000713097291 */ /* 0x000fe4000f8e18ff */
[----:B------:R-:W-:Y:S02]  /*3cd0*/  ULEA UR10, UR19, UR21, 0x6 ;  /* 0x00000015130a7291 */ /* 0x000fe4000f8e30ff */
[----:B-1----:R-:W-:-:S06]  /*3ce0*/  UISETP.GE.AND UP0, UPT, UR8, 0x1, UPT ;  /* 0x000000010800788c */ /* 0x002fcc000bf06270 */
[----:B------:R-:W-:-:S05]  /*3cf0*/  PLOP3.LUT P0, PT, PT, PT, UP0, 0x80, 0x8 ;  /* 0x000000000008781c */ /* 0x000fca0003f0f008 */
[----:B------:R-:W-:-:S08]  /*3d00*/  @UP0 ULEA UR8, UR18, UR7, 0x3 ;  /* 0x0000000712080291 */ /* 0x000fd0000f8e18ff */
[----:B------:R-:W-:-:S04]  /*3d10*/  @P0 SHF.L.U32 R0, R2, 0x1f, RZ ;  /* 0x0000001f02000819 */ /* 0x000fc800000006ff */
[----:B------:R1:W2:Y:S01]  /*3d20*/  @P0 SYNCS.PHASECHK.TRANS64.TRYWAIT P2, [UR8], R0 ;  /* 0x00000000ff0005a7 */ /* 0x0002a20008041108 */
[----:B------:R-:W3:Y:S02]  /*3d30*/  SYNCS.PHASECHK.TRANS64.TRYWAIT P0, [UR9+0x160], R5 ;  /* 0x00016005ff0075a7 */ /* 0x000ee40008001109 */
[----:B-123--:R-:W-:Y:S05]  /*3d40*/  @!P0 BRA `(.L_x_79) ;  /* 0x00000058007c8947 */ /* 0x00efea0003800000 */
.L_x_197:
[----:B------:R-:W-:Y:S01]  /*3d50*/  UMOV UR16, UR17 ;  /* 0x0000001100107c82 */ /* 0x000fe20008000000 */
[----:B------:R-:W-:Y:S05]  /*3d60*/  BRA.U !UP0, `(.L_x_80) ;  /* 0x0000000108c07547 */ /* 0x000fea000b800000 */
[----:B------:R-:W-:Y:S02]  /*3d70*/  UIADD3 UR16, UPT, UPT, UR20, UR17, URZ ;  /* 0x0000001114107290 */ /* 0x000fe4000fffe0ff */
[----:B------:R-:W-:Y:S01]  /*3d80*/  UPLOP3.LUT UP3, UPT, UPT, UPT, UPT, 0x40, 0x4 ;  /* 0x000000000004789c */ /* 0x000fe20003f6e870 */
[----:B------:R-:W-:Y:S01]  /*3d90*/  UMOV UR15, UR6 ;  /* 0x00000006000f7c82 */ /* 0x000fe20008000000 */
[----:B------:R-:W-:-:S09]  /*3da0*/  UMOV UR46, UR18 ;  /* 0x00000012002e7c82 */ /* 0x000fd20008000000 */
.L_x_83:
[----:B--2---:R-:W-:Y:S01]  /*3db0*/  ULEA UR8, UR46, UR7, 0x3 ;  /* 0x000000072e087291 */ /* 0x004fe2000f8e18ff */
[----:B---3--:R-:W-:Y:S11]  /*3dc0*/  @P2 BRA `(.L_x_81) ;  /* 0x00000000000c2947 */ /* 0x008ff60003800000 */
[----:B-1----:R-:W-:Y:S04]  /*3dd0*/  SHF.L.U32 R5, R2, 0x1f, RZ ;  /* 0x0000001f02057819 */ /* 0x002fe800000006ff */
[----:B------:R-:W1:Y:S02]  /*3de0*/  SYNCS.PHASECHK.TRANS64.TRYWAIT P0, [UR8], R5 ;  /* 0x00000005ff0075a7 */ /* 0x000e640008001108 */
[----:B-1----:R-:W-:Y:S05]  /*3df0*/  @!P0 BRA `(.L_x_82) ;  /* 0x0000005800688947 */ /* 0x002fea0003800000 */
.L_x_81:
[----:B------:R-:W-:Y:S01]  /*3e00*/  UISETP.NE.AND UP0, UPT, UR15, 0x1, UPT ;  /* 0x000000010f00788c */ /* 0x000fe2000bf05270 */
[----:B------:R-:W-:Y:S01]  /*3e10*/  PLOP3.LUT P2, PT, PT, PT, PT, 0x80, 0x8 ;  /* 0x000000000008781c */ /* 0x000fe20003f4f070 */
[----:B------:R-:W-:Y:S02]  /*3e20*/  UIADD3 UR18, UPT, UPT, UR46, 0x1, URZ ;  /* 0x000000012e127890 */ /* 0x000fe4000fffe0ff */
[----:B------:R-:W-:Y:S02]  /*3e30*/  ULEA UR32, UR46, UR14, 0x9 ;  /* 0x0000000e2e207291 */ /* 0x000fe4000f8e48ff */
[----:B------:R-:W-:Y:S01]  /*3e40*/  UISETP.NE.AND UP1, UPT, UR18, 0xd, UPT ;  /* 0x0000000d1200788c */ /* 0x000fe2000bf25270 */
[----:B------:R-:W-:Y:S01]  /*3e50*/  PLOP3.LUT P0, PT, PT, PT, UP0, 0x80, 0x8 ;  /* 0x000000000008781c */ /* 0x000fe20003f0f008 */
[----:B------:R-:W-:Y:S02]  /*3e60*/  UIADD3 UR44, UPT, UPT, UR32, 0x2, URZ ;  /* 0x00000002202c7890 */ /* 0x000fe4000fffe0ff */
[----:B------:R-:W-:Y:S02]  /*3e70*/  USEL UR31, URZ, 0x1, UP1 ;  /* 0x00000001ff1f7887 */ /* 0x000fe40008800000 */
[----:B------:R-:W-:Y:S02]  /*3e80*/  USEL UR18, UR18, URZ, UP1 ;  /* 0x000000ff12127287 */ /* 0x000fe40008800000 */
[----:B------:R-:W-:Y:S02]  /*3e90*/  UIADD3 UR40, UPT, UPT, UR32, 0x4, URZ ;  /* 0x0000000420287890 */ /* 0x000fe4000fffe0ff */
[----:B------:R-:W-:Y:S01]  /*3ea0*/  @UP0 ULEA UR30, UR18, UR7, 0x3 ;  /* 0x00000007121e0291 */ /* 0x000fe2000f8e18ff */
[----:B------:R-:W-:Y:S01]  /*3eb0*/  LOP3.LUT R2, R2, UR31, RZ, 0x3c, !PT ;  /* 0x0000001f02027c12 */ /* 0x000fe2000f8e3cff */
[----:B------:R-:W-:Y:S02]  /*3ec0*/  UIADD3 UR36, UPT, UPT, UR32, 0x6, URZ ;  /* 0x0000000620247890 */ /* 0x000fe4000fffe0ff */
[----:B------:R-:W-:Y:S01]  /*3ed0*/  UIADD3 UR8, UPT, UPT, UR8, 0x68, URZ ;  /* 0x0000006808087890 */ /* 0x000fe2000fffe0ff */
[----:B-1----:R-:W-:Y:S01]  /*3ee0*/  @P0 SHF.L.U32 R0, R2, 0x1f, RZ ;  /* 0x0000001f02000819 */ /* 0x002fe200000006ff */
[----:B------:R-:W-:Y:S02]  /*3ef0*/  UIADD3 UR17, UPT, UPT, UR17, 0x1, URZ ;  /* 0x0000000111117890 */ /* 0x000fe4000fffe0ff */
[----:B------:R-:W-:Y:S01]  /*3f00*/  UIADD3 UR15, UPT, UPT, UR15, -0x1, URZ ;  /* 0xffffffff0f0f7890 */ /* 0x000fe2000fffe0ff */
[----:B------:R2:W3:Y:S01]  /*3f10*/  @P0 SYNCS.PHASECHK.TRANS64.TRYWAIT P2, [UR30], R0 ;  /* 0x00000000ff0005a7 */ /* 0x0004e2000804111e */
[----:B------:R-:W-:Y:S02]  /*3f20*/  ULEA UR30, UR46, UR13, 0x9 ;  /* 0x0000000d2e1e7291 */ /* 0x000fe4000f8e48ff */
[----:B------:R-:W-:Y:S02]  /*3f30*/  UISETP.NE.AND UP0, UPT, UR17, UR16, UPT ;  /* 0x000000101100728c */ /* 0x000fe4000bf05270 */
[----:B------:R-:W-:Y:S02]  /*3f40*/  UIADD3 UR42, UPT, UPT, UR30, 0x2, URZ ;  /* 0x000000021e2a7890 */ /* 0x000fe4000fffe0ff */
[----:B------:R-:W-:Y:S02]  /*3f50*/  UIADD3 UR38, UPT, UPT, UR30, 0x4, URZ ;  /* 0x000000041e267890 */ /* 0x000fe4000fffe0ff */
[----:B------:R-:W-:Y:S01]  /*3f60*/  UIADD3 UR34, UPT, UPT, UR30, 0x6, URZ ;  /* 0x000000061e227890 */ /* 0x000fe2000fffe0ff */
[----:B------:R-:W-:Y:S01]  /*3f70*/  UMOV UR33, 0x40004040 ;  /* 0x4000404000217882 */ /* 0x000fe20000000000 */
[----:B------:R-:W-:Y:S01]  /*3f80*/  UMOV UR31, 0x40004040 ;  /* 0x40004040001f7882 */ /* 0x000fe20000000000 */
[----:B------:R-:W-:Y:S01]  /*3f90*/  UMOV UR45, 0x40004040 ;  /* 0x40004040002d7882 */ /* 0x000fe20000000000 */
[----:B------:R2:W-:Y:S01]  /*3fa0*/  UTCHMMA.2CTA gdesc[UR30], gdesc[UR32], tmem[UR10], tmem[UR28], idesc[UR29], UP3 ;  /* 0x00ff1c201e0075ea */ /* 0x0005e20009a0000a */
[----:B------:R-:W-:Y:S01]  /*3fb0*/  UPLOP3.LUT UP3, UPT, UPT, UPT, UPT, 0x80, 0x8 ;  /* 0x000000000008789c */ /* 0x000fe20003f6f070 */
[----:B------:R-:W-:Y:S01]  /*3fc0*/  UMOV UR43, 0x40004040 ;  /* 0x40004040002b7882 */ /* 0x000fe20000000000 */
[----:B------:R-:W-:Y:S01]  /*3fd0*/  UMOV UR41, 0x40004040 ;  /* 0x4000404000297882 */ /* 0x000fe20000000000 */
[----:B------:R2:W-:Y:S01]  /*3fe0*/  UTCHMMA.2CTA gdesc[UR42], gdesc[UR44], tmem[UR10], tmem[UR26], idesc[UR27], UPT ;  /* 0x00ff1a2c2a0075ea */ /* 0x0005e2000ba0000a */
[----:B------:R-:W-:Y:S01]  /*3ff0*/  UMOV UR39, 0x40004040 ;  /* 0x4000404000277882 */ /* 0x000fe20000000000 */
[----:B------:R-:W-:Y:S01]  /*4000*/  UMOV UR37, 0x40004040 ;  /* 0x4000404000257882 */ /* 0x000fe20000000000 */
[----:B------:R-:W-:Y:S01]  /*4010*/  UMOV UR35, 0x40004040 ;  /* 0x4000404000237882 */ /* 0x000fe20000000000 */
[----:B------:R2:W-:Y:S01]  /*4020*/  UTCHMMA.2CTA gdesc[UR38], gdesc[UR40], tmem[UR10], tmem[UR24], idesc[UR25], UPT ;  /* 0x00ff1828260075ea */ /* 0x0005e2000ba0000a */
[----:B------:R2:W-:Y:S01]  /*4030*/  UTCHMMA.2CTA gdesc[UR34], gdesc[UR36], tmem[UR10], tmem[UR22], idesc[UR23], UPT ;  /* 0x00ff1624220075ea */ /* 0x0005e2000ba0000a */
[----:B------:R2:W-:Y:S01]  /*4040*/  UTCBAR.2CTA.MULTICAST [UR8], URZ, UR12 ;  /* 0x000000ff080073e9 */ /* 0x0005e2000820080c */
[----:B------:R-:W-:Y:S01]  /*4050*/  UMOV UR46, UR18 ;  /* 0x00000012002e7c82 */ /* 0x000fe20008000000 */
[----:B------:R-:W-:Y:S05]  /*4060*/  BRA.U UP0, `(.L_x_83) ;  /* 0xfffffffd00507547 */ /* 0x000fea000b83ffff */
.L_x_80:
[----:B------:R-:W-:Y:S01]  /*4070*/  UIADD3 UR9, UPT, UPT, UR9, 0x140, URZ ;  /* 0x0000014009097890 */ /* 0x000fe2000fffe0ff */
[----:B------:R-:W-:-:S08]  /*4080*/  UMOV UR17, UR16 ;  /* 0x0000001000117c82 */ /* 0x000fd00008000000 */
[----:B------:R4:W-:Y:S01]  /*4090*/  UTCBAR.2CTA.MULTICAST [UR9], URZ, UR11 ;  /* 0x000000ff090073e9 */ /* 0x0009e2000820080b */
[----:B------:R-:W-:Y:S02]  /*40a0*/  NOP ;  /* 0x0000000000007918 */ /* 0x000fe40000000000 */
.L_x_78:
[----:B------:R-:W-:Y:S01]  /*40b0*/  UIADD3 UR19, UPT, UPT, UR19, 0x1, URZ ;  /* 0x0000000113137890 */ /* 0x000fe2000fffe0ff */
[----:B------:R-:W-:-:S03]  /*40c0*/  ISETP.NE.AND P0, PT, R8, 0x2, PT ;  /* 0x000000020800780c */ /* 0x000fc60003f05270 */
[----:B------:R-:W-:Y:S01]  /*40d0*/  UISETP.NE.AND UP0, UPT, UR19, 0x4, UPT ;  /* 0x000000041300788c */ /* 0x000fe2000bf05270 */
[----:B-12---:R-:W-:Y:S02]  /*40e0*/  SEL R0, RZ, 0x1, P0 ;  /* 0x00000001ff007807 */ /* 0x006fe40000000000 */
[----:B------:R-:W-:Y:S01]  /*40f0*/  SEL R8, R8, RZ, P0 ;  /* 0x000000ff08087207 */ /* 0x000fe20000000000 */
[----:B------:R-:W-:Y:S01]  /*4100*/  USEL UR8, URZ, 0x1, UP0 ;  /* 0x00000001ff087887 */ /* 0x000fe20008000000 */
[----:B------:R-:W-:Y:S01]  /*4110*/  LOP3.LUT R3, R3, R0, RZ, 0x3c, !PT ;  /* 0x0000000003037212 */ /* 0x000fe200078e3cff */
[----:B------:R-:W-:-:S04]  /*4120*/  USEL UR19, UR19, URZ, UP0 ;  /* 0x000000ff13137287 */ /* 0x000fc80008000000 */
[----:B------:R-:W-:Y:S01]  /*4130*/  LOP3.LUT R9, R9, UR8, RZ, 0x3c, !PT ;  /* 0x0000000809097c12 */ /* 0x000fe2000f8e3cff */
[----:B------:R-:W-:Y:S07]  /*4140*/  @P1 BRA `(.L_x_84) ;  /* 0xfffffff800881947 */ /* 0x000fee000383ffff */
[----:B------:R-:W1:Y:S01]  /*4150*/  S2UR UR6, SR_CgaCtaId ;  /* 0x00000000000679c3 */ /* 0x000e620000008800 */
[----:B------:R-:W-:Y:S01]  /*4160*/  ELECT P0, URZ, PT ;  /* 0x0000000000ff782f */ /* 0x000fe20003800000 */
[----:B------:R-:W-:Y:S01]  /*4170*/  HFMA2 R0, -RZ, RZ, 0, 5.9604644775390625e-08 ;  /* 0x00000001ff007431 */ /* 0x000fe200000001ff */
[----:B------:R-:W-:-:S05]  /*4180*/  UMOV UR8, 0x40 ;  /* 0x0000004000087882 */ /* 0x000fca0000000000 */
[----:B------:R-:W-:Y:S01]  /*4190*/  UVIRTCOUNT.DEALLOC.SMPOOL 0x80 ;  /* 0x000000800000784c */ /* 0x000fe20000000000 */
[----:B------:R-:W-:Y:S02]  /*41a0*/  UISETP.NE.AND UP0, UPT, UR5, URZ, UPT ;  /* 0x000000ff0500728c */ /* 0x000fe4000bf05270 */
[----:B-1----:R-:W-:-:S09]  /*41b0*/  ULEA UR6, UR6, UR8, 0x18 ;  /* 0x0000000806067291 */ /* 0x002fd2000f8ec0ff */
[----:B------:R1:W-:Y:S01]  /*41c0*/  @P0 STS.U8 [UR6+0x1c], R0 ;  /* 0x00001c00ff000988 */ /* 0x0003e20008000006 */
[----:B------:R-:W-:Y:S05]  /*41d0*/  BRA.U UP0, `(.L_x_85) ;  /* 0x0000000100a07547 */ /* 0x000fea000b800000 */
[----:B------:R-:W-:Y:S01]  /*41e0*/  UIADD3 UR5, UPT, UPT, UR7, 0x160, URZ ;  /* 0x0000016007057890 */ /* 0x000fe2000fffe0ff */
[----:B------:R-:W-:-:S03]  /*41f0*/  SHF.L.U32 R3, R9, 0x1f, RZ ;  /* 0x0000001f09037819 */ /* 0x000fc600000006ff */
[----:B------:R-:W-:-:S09]  /*4200*/  ULEA UR8, UR19, UR5, 0x3 ;  /* 0x0000000513087291 */ /* 0x000fd2000f8e18ff */
[----:B------:R-:W2:Y:S02]  /*4210*/  SYNCS.PHASECHK.TRANS64.TRYWAIT P0, [UR8], R3 ;  /* 0x00000003ff0075a7 */ /* 0x000ea40008001108 */
[----:B--2---:R-:W-:Y:S05]  /*4220*/  @!P0 BRA `(.L_x_86) ;  /* 0x0000005400748947 */ /* 0x004fea0003800000 */
.L_x_200:
[----:B----4-:R-:W-:-:S04]  /*4230*/  UIADD3 UR9, UPT, UPT, UR19, 0x1, URZ ;  /* 0x0000000113097890 */ /* 0x010fc8000fffe0ff */
        /* <DEDUP_REMOVED lines=8> */
.L_x_202:
        /* <DEDUP_REMOVED lines=9> */
.L_x_204:
[----:B------:R-:W-:-:S04]  /*4350*/  UIADD3 UR9, UPT, UPT, UR9, 0x1, URZ ;  /* 0x0000000109097890 */ /* 0x000fc8000fffe0ff */
[----:B------:R-:W-:-:S04]  /*4360*/  UISETP.NE.AND UP1, UPT, UR9, 0x4, UPT ;  /* 0x000000040900788c */ /* 0x000fc8000bf25270 */
[----:B------:R-:W-:Y:S02]  /*4370*/  USEL UR8, URZ, 0x1, UP1 ;  /* 0x00000001ff087887 */ /* 0x000fe40008800000 */
[----:B------:R-:W-:-:S04]  /*4380*/  USEL UR9, UR9, URZ, UP1 ;  /* 0x000000ff09097287 */ /* 0x000fc80008800000 */
[----:B------:R-:W-:Y:S01]  /*4390*/  ULEA UR9, UR9, UR5, 0x3 ;  /* 0x0000000509097291 */ /* 0x000fe2000f8e18ff */
[----:B-1----:R-:W-:-:S04]  /*43a0*/  LOP3.LUT R3, R2, UR8, RZ, 0x3c, !PT ;  /* 0x0000000802037c12 */ /* 0x002fc8000f8e3cff */
[----:B------:R-:W-:Y:S01]  /*43b0*/  SHF.L.U32 R3, R3, 0x1f, RZ ;  /* 0x0000001f03037819 */ /* 0x000fe200000006ff */
[----:B------:R-:W-:-:S04]  /*43c0*/  IMAD.U32 R0, RZ, RZ, UR9 ;  /* 0x00000009ff007e24 */ /* 0x000fc8000f8e00ff */
[----:B------:R1:W2:Y:S03]  /*43d0*/  SYNCS.PHASECHK.TRANS64.TRYWAIT P0, [R0+URZ], R3 ;  /* 0x00000003000075a7 */ /* 0x0002a600080011ff */
[----:B--2---:R-:W-:Y:S05]  /*43e0*/  @!P0 NANOSLEEP.SYNCS 0x989680 ;  /* 0x009896800000895d */ /* 0x004fea0003900000 */
[----:B------:R-:W2:Y:S02]  /*43f0*/  @!P0 SYNCS.PHASECHK.TRANS64 P0, [R0+URZ], R3 ;  /* 0x00000003000085a7 */ /* 0x000ea400080010ff */
[----:B--2---:R-:W-:Y:S05]  /*4400*/  @P0 BRA `(.L_x_89) ;  /* 0x0000000000200947 */ /* 0x004fea0003800000 */
.L_x_90:
[----:B--2---:R2:W4:Y:S02]  /*4410*/  SYNCS.PHASECHK.TRANS64.TRYWAIT P0, [R0+URZ], R3 ;  /* 0x00000003000075a7 */ /* 0x00452400080011ff */
[----:B----4-:R-:W-:Y:S05]  /*4420*/  @!P0 NANOSLEEP.SYNCS 0x989680 ;  /* 0x009896800000895d */ /* 0x010fea0003900000 */
[----:B------:R-:W4:Y:S02]  /*4430*/  @!P0 SYNCS.PHASECHK.TRANS64 P0, [R0+URZ], R3 ;  /* 0x00000003000085a7 */ /* 0x000f2400080010ff */
[----:B----4-:R-:W-:Y:S05]  /*4440*/  @!P0 BRA `(.L_x_90) ;  /* 0xfffffffc00f08947 */ /* 0x010fea000383ffff */
[----:B------:R-:W-:Y:S05]  /*4450*/  BRA `(.L_x_89) ;  /* 0x00000000000c7947 */ /* 0x000fea0003800000 */
.L_x_85:
[----:B------:R-:W-:-:S04]  /*4460*/  UIADD3 UR5, UPT, UPT, UR7, 0x1a0, URZ ;  /* 0x000001a007057890 */ /* 0x000fc8000fffe0ff */
[----:B------:R-:W-:-:S09]  /*4470*/  UPRMT UR5, UR4, 0x654, UR5 ;  /* 0x0000065404057896 */ /* 0x000fd20008000005 */
[----:B------:R-:W-:Y:S03]  /*4480*/  SYNCS.ARRIVE.TRANS64.RED.A1T0 RZ, [UR5], RZ ;  /* 0x000000ffffff79a7 */ /* 0x000fe60008100405 */
.L_x_89:
[----:B-12---:R-:W-:Y:S01]  /*4490*/  SHF.L.U32 R3, RZ, 0x1f, RZ ;  /* 0x0000001fff037819 */ /* 0x006fe200000006ff */
[----:B------:R-:W-:Y:S01]  /*44a0*/  UIADD3 UR5, UPT, UPT, UR7, 0x1a0, URZ ;  /* 0x000001a007057890 */ /* 0x000fe2000fffe0ff */
[----:B------:R-:W-:Y:S02]  /*44b0*/  PLOP3.LUT P0, PT, PT, PT, UP0, 0x80, 0x8 ;  /* 0x000000000008781c */ /* 0x000fe40003f0f008 */
[----:B------:R-:W1:Y:S02]  /*44c0*/  SYNCS.PHASECHK.TRANS64.TRYWAIT P1, [UR7+0x1a0], R3 ;  /* 0x0001a003ff0075a7 */ /* 0x000e640008021107 */
[----:B-1----:R-:W-:Y:S09]  /*44d0*/  @!P1 BRA `(.L_x_91) ;  /* 0x0000005400109947 */ /* 0x002ff20003800000 */
.L_x_206:
[----:B------:R-:W-:Y:S01]  /*44e0*/  @!UP0 UPRMT UR5, UR4, 0x654, UR5 ;  /* 0x0000065404058896 */ /* 0x000fe20008000005 */
[----:B------:R-:W-:Y:S02]  /*44f0*/  UMOV UR8, 0xffff ;  /* 0x0000ffff00087882 */ /* 0x000fe40000000000 */
[----:B------:R-:W-:-:S06]  /*4500*/  UMOV UR4, 0x1 ;  /* 0x0000000100047882 */ /* 0x000fcc0000000000 */
[----:B------:R-:W-:Y:S01]  /*4510*/  @!P0 SYNCS.ARRIVE.TRANS64.RED.A1T0 RZ, [UR5], RZ ;  /* 0x000000ffffff89a7 */ /* 0x000fe20008100405 */
[----:B------:R-:W-:Y:S01]  /*4520*/  NOP ;  /* 0x0000000000007918 */ /* 0x000fe20000000000 */
[----:B-1----:R-:W1:Y:S01]  /*4530*/  LDS R0, [UR6+0x14] ;  /* 0x00001406ff007984 */ /* 0x002e620008000800 */
[----:B------:R-:W-:-:S04]  /*4540*/  ULOP3.LUT UR5, UR21, 0xffff, URZ, 0xc0, !UPT ;  /* 0x0000ffff15057892 */ /* 0x000fc8000f8ec0ff */
[----:B------:R-:W-:-:S04]  /*4550*/  USHF.R.U32.HI UR5, URZ, 0x5, UR5 ;  /* 0x00000005ff057899 */ /* 0x000fc80008011605 */
[----:B------:R-:W-:Y:S02]  /*4560*/  USHF.L.U32 UR8, UR8, UR5, URZ ;  /* 0x0000000508087299 */ /* 0x000fe400080006ff */
[----:B------:R-:W-:-:S04]  /*4570*/  USHF.L.U32 UR4, UR4, UR5, URZ ;  /* 0x0000000504047299 */ /* 0x000fc800080006ff */
[----:B-1----:R-:W-:-:S04]  /*4580*/  LOP3.LUT R0, R0, UR8, RZ, 0xc0, !PT ;  /* 0x0000000800007c12 */ /* 0x002fc8000f8ec0ff */
[----:B------:R-:W-:-:S13]  /*4590*/  ISETP.NE.AND P0, PT, R0, UR8, PT ;  /* 0x0000000800007c0c */ /* 0x000fda000bf05270 */
[----:B------:R-:W-:Y:S05]  /*45a0*/  @P0 BRA `(.L_x_92) ;  /* 0x0000000000580947 */ /* 0x000fea0003800000 */
[----:B------:R-:W1:Y:S02]  /*45b0*/  LDS R0, [UR6+0x18] ;  /* 0x00001806ff007984 */ /* 0x000e640008000800 */
[----:B-1----:R-:W-:-:S04]  /*45c0*/  LOP3.LUT R0, R0, UR4, RZ, 0xc0, !PT ;  /* 0x0000000400007c12 */ /* 0x002fc8000f8ec0ff */
[----:B------:R-:W-:-:S13]  /*45d0*/  ISETP.NE.AND P0, PT, R0, UR4, PT ;  /* 0x0000000400007c0c */ /* 0x000fda000bf05270 */
[----:B------:R-:W-:Y:S05]  /*45e0*/  @P0 BRA `(.L_x_93) ;  /* 0x00000000003c0947 */ /* 0x000fea0003800000 */
[----:B------:R-:W1:Y:S01]  /*45f0*/  S2R R2, SR_LANEID ;  /* 0x0000000000027919 */ /* 0x000e620000000000 */
[----:B------:R-:W-:Y:S01]  /*4600*/  ULOP3.LUT UR8, URZ, UR8, URZ, 0x33, !UPT ;  /* 0x00000008ff087292 */ /* 0x000fe2000f8e33ff */
[----:B------:R-:W-:Y:S01]  /*4610*/  LOP3.LUT R4, RZ, UR4, RZ, 0x33, !PT ;  /* 0x00000004ff047c12 */ /* 0x000fe2000f8e33ff */
[----:B------:R-:W-:Y:S02]  /*4620*/  VOTEU.ANY UR7, UPT, PT ;  /* 0x0000000000077886 */ /* 0x000fe400038e0100 */
[----:B------:R-:W-:Y:S01]  /*4630*/  UFLO.U32 UR7, UR7 ;  /* 0x00000007000772bd */ /* 0x000fe200080e0000 */
[----:B------:R-:W2:Y:S01]  /*4640*/  REDUX UR4, R4 ;  /* 0x00000000040473c4 */ /* 0x000ea20000000000 */
[----:B------:R-:W-:-:S06]  /*4650*/  IMAD.U32 R0, RZ, RZ, UR8 ;  /* 0x00000008ff007e24 */ /* 0x000fcc000f8e00ff */
[----:B------:R1:W-:Y:S01]  /*4660*/  UTCATOMSWS.AND URZ, UR8 ;  /* 0x0000000800ff79e3 */ /* 0x0003e20008000000 */
[----:B------:R-:W3:Y:S01]  /*4670*/  REDUX UR5, R0 ;  /* 0x00000000000573c4 */ /* 0x000ee20000000000 */
[----:B-1----:R-:W-:Y:S01]  /*4680*/  ISETP.EQ.U32.AND P0, PT, R2, UR7, PT ;  /* 0x0000000702007c0c */ /* 0x002fe2000bf02070 */
[----:B--2---:R-:W-:Y:S01]  /*4690*/  IMAD.U32 R2, RZ, RZ, UR4 ;  /* 0x00000004ff027e24 */ /* 0x004fe2000f8e00ff */
[----:B---3--:R-:W-:-:S11]  /*46a0*/  MOV R3, UR5 ;  /* 0x0000000500037c02 */ /* 0x008fd60008000f00 */
[----:B------:R1:W-:Y:S04]  /*46b0*/  @P0 ATOMS.AND RZ, [UR6+0x14], R3 ;  /* 0x00001403ffff098c */ /* 0x0003e8000a800006 */
[----:B------:R1:W-:Y:S01]  /*46c0*/  @P0 ATOMS.AND RZ, [UR6+0x18], R2 ;  /* 0x00001802ffff098c */ /* 0x0003e2000a800006 */
[----:B------:R-:W-:Y:S05]  /*46d0*/  BRA `(.L_x_94) ;  /* 0x0000000000147947 */ /* 0x000fea0003800000 */
.L_x_93:
[----:B------:R-:W-:Y:S02]  /*46e0*/  MOV R2, 0x4700 ;  /* 0x0000470000027802 */ /* 0x000fe40000000f00 */
[----:B---345:R-:W-:Y:S05]  /*46f0*/  CALL.REL.NOINC `($__internal_0_$__cuda_sm10x_tcgen05_guardrail_trap_col_being_dealloced_not_returned_by_alloc) ;  /* 0x0000005400f07944 */ /* 0x038fea0003c00000 */
[----:B------:R-:W-:Y:S05]  /*4700*/  BRA `(.L_x_94) ;  /* 0x0000000000087947 */ /* 0x000fea0003800000 */
.L_x_92:
[----:B------:R-:W-:Y:S02]  /*4710*/  MOV R2, 0x4730 ;  /* 0x0000473000027802 */ /* 0x000fe40000000f00 */
[----:B---345:R-:W-:Y:S05]  /*4720*/  CALL.REL.NOINC `($__internal_2_$__cuda_sm10x_tcgen05_guardrail_trap_unallocated_columns_being_dealloced) ;  /* 0x0000005400fc7944 */ /* 0x038fea0003c00000 */
.L_x_94:
[----:B------:R-:W-:Y:S01]  /*4730*/  NOP ;  /* 0x0000000000007918 */ /* 0x000fe20000000000 */
[----:B----4-:R-:W-:Y:S05]  /*4740*/  EXIT ;  /* 0x000000000000794d */ /* 0x010fea0003800000 */
.L_x_65:
[----:B------:R-:W-:-:S09]  /*4750*/  UISETP.NE.OR UP5, UPT, UR10, 0x3, !UP5 ;  /* 0x000000030a00788c */ /* 0x000fd2000efa5670 */
[----:B------:R-:W-:Y:S05]  /*4760*/  BRA.U UP5, `(.L_x_95) ;  /* 0x0000001105787547 */ /* 0x000fea000b800000 */
[----:B------:R-:W1:Y:S01]  /*4770*/  LDC R0, c[0x0][0xb30] ;  /* 0x0002cc00ff007b82 */ /* 0x000e620000000800 */
[----:B------:R-:W2:Y:S01]  /*4780*/  LDCU.64 UR8, c[0x0][0x888] ;  /* 0x00011100ff0877ac */ /* 0x000ea20008000a00 */
[----:B------:R-:W-:Y:S02]  /*4790*/  HFMA2 R25, -RZ, RZ, 0, 0 ;  /* 0x00000000ff197431 */ /* 0x000fe400000001ff */
[----:B-----5:R-:W-:Y:S01]  /*47a0*/  IMAD.MOV.U32 R32, RZ, RZ, 0x1 ;  /* 0x00000001ff207424 */ /* 0x020fe200078e00ff */
[----:B------:R-:W-:Y:S01]  /*47b0*/  MOV R23, 0x1000 ;  /* 0x0000100000177802 */ /* 0x000fe20000000f00 */
[----:B------:R-:W3:Y:S01]  /*47c0*/  LDCU.64 UR4, c[0x0][0x890] ;  /* 0x00011200ff0477ac */ /* 0x000ee20008000a00 */
[----:B------:R-:W-:Y:S01]  /*47d0*/  IMAD.MOV.U32 R27, RZ, RZ, RZ ;  /* 0x000000ffff1b7224 */ /* 0x000fe200078e00ff */
[----:B------:R-:W4:Y:S01]  /*47e0*/  LDC R19, c[0x0][0x370] ;  /* 0x0000dc00ff137b82 */ /* 0x000f220000000800 */
[----:B------:R-:W-:Y:S01]  /*47f0*/  UMOV UR7, 0x400 ;  /* 0x0000040000077882 */ /* 0x000fe20000000000 */
[----:B------:R-:W-:-:S02]  /*4800*/  UPLOP3.LUT UP1, UPT, UPT, UPT, UPT, 0x40, 0x4 ;  /* 0x000000000004789c */ /* 0x000fc40003f2e870 */
[----:B------:R-:W-:-:S04]  /*4810*/  ULEA UR7, UR37, UR7, 0x18 ;  /* 0x0000000725077291 */ /* 0x000fc8000f8ec0ff */
[----:B------:R-:W4:Y:S01]  /*4820*/  LDC R2, c[0x0][0xb0c] ;  /* 0x0002c300ff027b82 */ /* 0x000f220000000800 */
[----:B------:R-:W-:Y:S02]  /*4830*/  UIADD3 UR13, UPT, UPT, UR7, 0xe8, URZ ;  /* 0x000000e8070d7890 */ /* 0x000fe4000fffe0ff */
[----:B--2---:R-:W-:Y:S02]  /*4840*/  UISETP.NE.U32.AND UP3, UPT, UR8, URZ, UPT ;  /* 0x000000ff0800728c */ /* 0x004fe4000bf65070 */
[----:B------:R-:W-:Y:S02]  /*4850*/  UIADD3 UR41, UPT, UPT, UR7, 0xd0, URZ ;  /* 0x000000d007297890 */ /* 0x000fe4000fffe0ff */
[----:B---3--:R-:W-:Y:S01]  /*4860*/  UISETP.NE.U32.AND UP4, UPT, UR4, URZ, UPT ;  /* 0x000000ff0400728c */ /* 0x008fe2000bf85070 */
[----:B------:R-:W2:Y:S01]  /*4870*/  LDC R18, c[0x0][0xb20] ;  /* 0x0002c800ff127b82 */ /* 0x000ea20000000800 */
[----:B-1----:R-:W-:Y:S01]  /*4880*/  ISETP.NE.AND P1, PT, R0, 0x1, PT ;  /* 0x000000010000780c */ /* 0x002fe20003f25270 */
[----:B------:R-:W-:-:S02]  /*4890*/  UISETP.NE.AND.EX UP3, UPT, UR9, URZ, UPT, UP3 ;  /* 0x000000ff0900728c */ /* 0x000fc4000bf65330 */
[----:B------:R-:W-:Y:S02]  /*48a0*/  UIADD3 UR33, UPT, UPT, UR7, 0xd8, URZ ;  /* 0x000000d807217890 */ /* 0x000fe4000fffe0ff */
[----:B------:R-:W-:Y:S02]  /*48b0*/  UIADD3 UR25, UPT, UPT, UR7, 0xe0, URZ ;  /* 0x000000e007197890 */ /* 0x000fe4000fffe0ff */
[----:B------:R-:W1:Y:S01]  /*48c0*/  LDC.64 R36, c[0x0][0x348] ;  /* 0x0000d200ff247b82 */ /* 0x000e620000000a00 */
[----:B------:R-:W-:Y:S02]  /*48d0*/  UPRMT UR13, UR37, 0x654, UR13 ;  /* 0x00000654250d7896 */ /* 0x000fe4000800000d */
[----:B------:R-:W-:-:S05]  /*48e0*/  UISETP.NE.AND.EX UP4, UPT, UR5, URZ, UPT, UP4 ;  /* 0x000000ff0500728c */ /* 0x000fca000bf85340 */
[----:B------:R-:W3:Y:S08]  /*48f0*/  LDC.64 R16, c[0x0][0xb10] ;  /* 0x0002c400ff107b82 */ /* 0x000ef00000000a00 */
[----:B------:R-:W1:Y:S08]  /*4900*/  LDC.64 R6, c[0x0][0xb18] ;  /* 0x0002c600ff067b82 */ /* 0x000e700000000a00 */
[----:B------:R-:W1:Y:S08]  /*4910*/  LDC.64 R4, c[0x0][0xb28] ;  /* 0x0002ca00ff047b82 */ /* 0x000e700000000a00 */
[----:B--2-4-:R-:W1:Y:S02]  /*4920*/  LDC R22, c[0x0][0x374] ;  /* 0x0000dd00ff167b82 */ /* 0x014e640000000800 */
.L_x_106:
[----:B------:R-:W-:Y:S02]  /*4930*/  LEA R0, R27, UR7, 0x3 ;  /* 0x000000071b007c11 */ /* 0x000fe4000f8e18ff */
[----:B------:R-:W-:Y:S02]  /*4940*/  SHF.L.U32 R3, R25, 0x1f, RZ ;  /* 0x0000001f19037819 */ /* 0x000fe400000006ff */
[----:B------:R-:W-:Y:S02]  /*4950*/  LEA R28, R27, UR7, 0x4 ;  /* 0x000000071b1c7c11 */ /* 0x000fe4000f8e20ff */
[----:B--2---:R-:W2:Y:S02]  /*4960*/  SYNCS.PHASECHK.TRANS64.TRYWAIT P0, [R0+URZ+0x120], R3 ;  /* 0x00012003000075a7 */ /* 0x004ea400080011ff */
[----:B--2---:R-:W-:Y:S05]  /*4970*/  @!P0 BRA `(.L_x_96) ;  /* 0x0000005000008947 */ /* 0x004fea0003800000 */
.L_x_207:
[----:B------:R-:W-:Y:S01]  /*4980*/  ISETP.GE.AND P0, PT, R26, 0x1, PT ;  /* 0x000000011a00780c */ /* 0x000fe20003f06270 */
[----:B------:R-:W4:Y:S01]  /*4990*/  LDS.128 R28, [R28+0x1b0] ;  /* 0x0001b0001c1c7984 */ /* 0x000f220000000c00 */
[----:B--2---:R-:W-:Y:S01]  /*49a0*/  VIADD R0, R0, 0x130 ;  /* 0x0000013000007836 */ /* 0x004fe20000000000 */
[----:B------:R-:W-:Y:S01]  /*49b0*/  @!PT LDS RZ, [RZ] ;  /* 0x00000000fffff984 */ /* 0x000fe20000000800 */
[----:B------:R-:W-:Y:S01]  /*49c0*/  @!PT LDS RZ, [RZ] ;  /* 0x00000000fffff984 */ /* 0x000fe20000000800 */
[----:B------:R-:W-:Y:S01]  /*49d0*/  @!PT LDS RZ, [RZ] ;  /* 0x00000000fffff984 */ /* 0x000fe20000000800 */
[----:B------:R-:W-:Y:S01]  /*49e0*/  @!PT LDS RZ, [RZ] ;  /* 0x00000000fffff984 */ /* 0x000fe20000000800 */
[----:B------:R2:W-:Y:S06]  /*49f0*/  MEMBAR.ALL.CTA ;  /* 0x0000000000007992 */ /* 0x0005ec0000008000 */
[----:B--2---:R-:W2:Y:S01]  /*4a00*/  FENCE.VIEW.ASYNC.S ;  /* 0x00000000000073c6 */ /* 0x004ea20000000000 */
[----:B------:R-:W-:Y:S04]  /*4a10*/  PRMT R0, RZ, 0x654, R0 ;  /* 0x00000654ff007816 */ /* 0x000fe80000000000 */
[----:B--2---:R2:W-:Y:S01]  /*4a20*/  SYNCS.ARRIVE.TRANS64.RED.A1T0 RZ, [R0+URZ], RZ ;  /* 0x000000ff00ff79a7 */ /* 0x0045e200081004ff */
[----:B----4-:R-:W-:Y:S11]  /*4a30*/  LOP3.LUT P3, RZ, R30, 0x1, RZ, 0xc0, !PT ;  /* 0x000000011eff7812 */ /* 0x010ff6000786c0ff */
[----:B------:R-:W-:Y:S02]  /*4a40*/  @!UPT UIADD3 URZ, UPT, UPT, URZ, URZ, URZ ;  /* 0x000000fffffff290 */ /* 0x000fe4000fffe0ff */
[----:B------:R-:W-:Y:S02]  /*4a50*/  @P3 MOV R13, R28 ;  /* 0x0000001c000d3202 */ /* 0x000fe40000000f00 */
[----:B------:R-:W-:Y:S01]  /*4a60*/  @P3 LOP3.LUT R8, R29, 0xffff, RZ, 0xc0, !PT ;  /* 0x0000ffff1d083812 */ /* 0x000fe200078ec0ff */
[----:B--2---:R-:W-:Y:S06]  /*4a70*/  @!P0 BRA `(.L_x_97) ;  /* 0x0000000000a48947 */ /* 0x004fec0003800000 */
[----:B-1----:R-:W-:Y:S01]  /*4a80*/  IMAD.HI.U32 R33, R22, R7, RZ ;  /* 0x0000000716217227 */ /* 0x002fe200078e00ff */
[----:B------:R-:W-:Y:S02]  /*4a90*/  ISETP.NE.AND P0, PT, R6, 0x1, PT ;  /* 0x000000010600780c */ /* 0x000fe40003f05270 */
[----:B------:R-:W-:Y:S01]  /*4aa0*/  ISETP.NE.AND P2, PT, R26, 0x1, PT ;  /* 0x000000011a00780c */ /* 0x000fe20003f45270 */
[----:B---3--:R-:W-:Y:S01]  /*4ab0*/  IMAD.HI.U32 R34, R19, R16, RZ ;  /* 0x0000001013227227 */ /* 0x008fe200078e00ff */
[----:B------:R-:W-:Y:S02]  /*4ac0*/  SHF.R.U32.HI R33, RZ, R18, R33 ;  /* 0x00000012ff217219 */ /* 0x000fe40000011621 */
[----:B------:R-:W-:Y:S01]  /*4ad0*/  ISETP.NE.AND P4, PT, R2, 0x1, PT ;  /* 0x000000010200780c */ /* 0x000fe20003f85270 */
[----:B------:R-:W-:Y:S01]  /*4ae0*/  IMAD.HI.U32 R38, R13, R16, RZ ;  /* 0x000000100d267227 */ /* 0x000fe200078e00ff */
[----:B------:R-:W-:Y:S02]  /*4af0*/  SHF.R.U32.HI R34, RZ, R17, R34 ;  /* 0x00000011ff227219 */ /* 0x000fe40000011622 */
[----:B------:R-:W-:Y:S01]  /*4b00*/  SEL R3, R22, R33, !P0 ;  /* 0x0000002116037207 */ /* 0x000fe20004000000 */
[C---:B------:R-:W-:Y:S01]  /*4b10*/  IMAD.HI.U32 R33, R8.reuse, R7, RZ ;  /* 0x0000000708217227 */ /* 0x040fe200078e00ff */
[----:B------:R-:W-:Y:S02]  /*4b20*/  SEL R11, R19, R34, !P4 ;  /* 0x00000022130b7207 */ /* 0x000fe40006000000 */
[----:B------:R-:W-:Y:S01]  /*4b30*/  SHF.R.U32.HI R38, RZ, R17, R38 ;  /* 0x00000011ff267219 */ /* 0x000fe20000011626 */
[----:B------:R-:W-:Y:S01]  /*4b40*/  IMAD.HI.U32 R40, R3, R4, RZ ;  /* 0x0000000403287227 */ /* 0x000fe200078e00ff */
[----:B------:R-:W-:Y:S03]  /*4b50*/  SHF.R.U32.HI R33, RZ, R18, R33 ;  /* 0x00000012ff217219 */ /* 0x000fe60000011621 */
[----:B------:R-:W-:Y:S01]  /*4b60*/  IMAD.HI.U32 R34, R11, R4, RZ ;  /* 0x000000040b227227 */ /* 0x000fe200078e00ff */
[----:B------:R-:W-:Y:S02]  /*4b70*/  @P2 SHF.R.U32.HI R3, RZ, R5, R40 ;  /* 0x00000005ff032219 */ /* 0x000fe40000011628 */
[----:B------:R-:W-:Y:S02]  /*4b80*/  SEL R9, R8, R33, !P0 ;  /* 0x0000002108097207 */ /* 0x000fe40004000000 */
[----:B------:R-:W-:Y:S01]  /*4b90*/  @P2 SHF.R.U32.HI R11, RZ, R5, R34 ;  /* 0x00000005ff0b2219 */ /* 0x000fe20000011622 */
[C---:B------:R-:W-:Y:S01]  /*4ba0*/  IMAD R10, R26.reuse, R3, RZ ;  /* 0x000000031a0a7224 */ /* 0x040fe200078e02ff */
[----:B------:R-:W-:Y:S01]  /*4bb0*/  SEL R3, R13, R38, !P4 ;  /* 0x000000260d037207 */ /* 0x000fe20006000000 */
[C---:B------:R-:W-:Y:S03]  /*4bc0*/  IMAD.HI.U32 R14, R9.reuse, R4, RZ ;  /* 0x00000004090e7227 */ /* 0x040fe600078e00ff */
[----:B------:R-:W-:Y:S01]  /*4bd0*/  ISETP.GE.AND P0, PT, R9, R10, PT ;  /* 0x0000000a0900720c */ /* 0x000fe20003f06270 */
[C---:B------:R-:W-:Y:S01]  /*4be0*/  IMAD R12, R26.reuse, R11, RZ ;  /* 0x0000000b1a0c7224 */ /* 0x040fe200078e02ff */
[-C--:B------:R-:W-:Y:S04]  /*4bf0*/  SHF.R.U32.HI R14, RZ, R5.reuse, R14 ;  /* 0x00000005ff0e7219 */ /* 0x080fe8000001160e */
[----:B------:R-:W-:Y:S02]  /*4c00*/  ISETP.GE.OR P0, PT, R3, R12, P0 ;  /* 0x0000000c0300720c */ /* 0x000fe40000706670 */
[----:B------:R-:W-:Y:S05]  /*4c10*/  SEL R15, R9, R14, !P2 ;  /* 0x0000000e090f7207 */ /* 0x000fea0005000000 */
[----:B------:R-:W-:Y:S04]  /*4c20*/  IMAD.MOV R14, RZ, RZ, -R15 ;  /* 0x000000ffff0e7224 */ /* 0x000fe800078e0a0f */
[----:B------:R-:W-:Y:S02]  /*4c30*/  IMAD R14, R26, R14, R9 ;  /* 0x0000000e1a0e7224 */ /* 0x000fe400078e0209 */
[C---:B------:R-:W-:Y:S05]  /*4c40*/  @!P0 IMAD.HI.U32 R10, R3.reuse, R4, RZ ;  /* 0x00000004030a8227 */ /* 0x040fea00078e00ff */
[----:B------:R-:W-:Y:S04]  /*4c50*/  @!P0 SHF.R.U32.HI R10, RZ, R5, R10 ;  /* 0x00000005ff0a8219 */ /* 0x000fe8000001160a */
[----:B------:R-:W-:Y:S01]  /*4c60*/  @!P0 SEL R0, R3, R10, !P2 ;  /* 0x0000000a03008207 */ /* 0x000fe20005000000 */
[----:B------:R-:W-:Y:S03]  /*4c70*/  IMAD.MOV R10, RZ, RZ, -R3 ;  /* 0x000000ffff0a7224 */ /* 0x000fe600078e0a03 */
[----:B------:R-:W-:Y:S01]  /*4c80*/  @!P0 IADD3 R15, PT, PT, R15, -R0, RZ ;  /* 0x800000000f0f8210 */ /* 0x000fe20007ffe0ff */
[----:B------:R-:W-:Y:S01]  /*4c90*/  @!P0 IMAD R0, R11, R14, R0 ;  /* 0x0000000e0b008224 */ /* 0x000fe200078e0200 */
[----:B------:R-:W-:Y:S01]  /*4ca0*/  IADD3 R11, PT, PT, -R9, RZ, RZ ;  /* 0x000000ff090b7210 */ /* 0x000fe20007ffe1ff */
[----:B------:R-:W-:Y:S02]  /*4cb0*/  IMAD R13, R2, R10, R13 ;  /* 0x0000000a020d7224 */ /* 0x000fe400078e020d */
[----:B------:R-:W-:Y:S02]  /*4cc0*/  @!P0 IMAD R9, R15, R26, R3 ;  /* 0x0000001a0f098224 */ /* 0x000fe400078e0203 */
[----:B------:R-:W-:Y:S02]  /*4cd0*/  @!P0 IMAD.MOV.U32 R3, RZ, RZ, R0 ;  /* 0x000000ffff038224 */ /* 0x000fe400078e0000 */
[----:B------:R-:W-:Y:S02]  /*4ce0*/  IMAD R8, R6, R11, R8 ;  /* 0x0000000b06087224 */ /* 0x000fe400078e0208 */
[----:B------:R-:W-:Y:S02]  /*4cf0*/  IMAD R13, R3, R2, R13 ;  /* 0x00000002030d7224 */ /* 0x000fe400078e020d */
[----:B------:R-:W-:Y:S02]  /*4d00*/  IMAD R8, R9, R6, R8 ;  /* 0x0000000609087224 */ /* 0x000fe400078e0208 */
.L_x_97:
[----:B------:R-:W-:Y:S05]  /*4d10*/  BRA.U UP1, `(.L_x_98) ;  /* 0x0000000101107547 */ /* 0x000fea000b800000 */
[----:B------:R-:W-:Y:S04]  /*4d20*/  MOV R0, UR6 ;  /* 0x0000000600007c02 */ /* 0x000fe80008000f00 */
[----:B------:R-:W-:Y:S04]  /*4d30*/  SHF.L.U32 R3, R0, 0x1f, RZ ;  /* 0x0000001f00037819 */ /* 0x000fe800000006ff */
[----:B------:R-:W2:Y:S02]  /*4d40*/  SYNCS.PHASECHK.TRANS64.TRYWAIT P0, [UR7+0x118], R3 ;  /* 0x00011803ff0075a7 */ /* 0x000ea40008001107 */
[----:B--2---:R-:W-:Y:S05]  /*4d50*/  @!P0 BRA `(.L_x_99) ;  /* 0x0000004c001c8947 */ /* 0x004fea0003800000 */
.L_x_98:
[----:B------:R-:W-:Y:S02]  /*4d60*/  R2UR UR42, R20 ;  /* 0x00000000142a72ca */ /* 0x000fe400000e0000 */
[----:B------:R-:W-:Y:S02]  /*4d70*/  R2UR UR43, R21 ;  /* 0x00000000152b72ca */ /* 0x000fe400000e0000 */
[----:B------:R-:W-:Y:S02]  /*4d80*/  ISETP.NE.U32.AND P2, PT, RZ, UR4, PT ;  /* 0x00000004ff007c0c */ /* 0x000fe4000bf45070 */
[----:B------:R-:W-:Y:S02]  /*4d90*/  SHF.L.U32 R12, R32, 0x1f, RZ ;  /* 0x0000001f200c7819 */ /* 0x000fe400000006ff */
[----:B------:R-:W-:Y:S05]  /*4da0*/  ISETP.NE.AND.EX P2, PT, RZ, UR5, PT, P2 ;  /* 0x00000005ff007c0c */ /* 0x000fea000bf45320 */
[----:B------:R-:W-:Y:S02]  /*4db0*/  USHF.L.U32 UR42, UR42, 0x7, URZ ;  /* 0x000000072a2a7899 */ /* 0x000fe400080006ff */
[----:B------:R-:W-:Y:S01]  /*4dc0*/  USHF.L.U32 UR43, UR43, 0x6, URZ ;  /* 0x000000062b2b7899 */ /* 0x000fe200080006ff */
[----:B------:R-:W-:Y:S11]  /*4dd0*/  BRA.U !UP4, `(.L_x_100) ;  /* 0x000000010c347547 */ /* 0x000ff6000b800000 */
[----:B------:R-:W-:Y:S01]  /*4de0*/  UPLOP3.LUT UP0, UPT, UPT, UPT, UP3, 0x80, 0x8 ;  /* 0x000000000008789c */ /* 0x000fe20003f0f030 */
[----:B--2---:R-:W-:Y:S02]  /*4df0*/  HFMA2 R0, -RZ, RZ, 0, 5.9604644775390625e-08 ;  /* 0x00000001ff007431 */ /* 0x004fe400000001ff */
[----:B------:R-:W-:Y:S03]  /*4e00*/  IMAD.MOV.U32 R59, RZ, RZ, 0x1 ;  /* 0x00000001ff3b7424 */ /* 0x000fe600078e00ff */
[----:B------:R-:W-:Y:S05]  /*4e10*/  PLOP3.LUT P0, PT, PT, PT, UP0, 0x80, 0x8 ;  /* 0x000000000008781c */ /* 0x000fea0003f0f008 */
[----:B------:R-:W2:Y:S01]  /*4e20*/  @UP0 LDCU.64 UR10, c[0x0][0x888] ;  /* 0x00011100ff0a07ac */ /* 0x000ea20008000a00 */
[----:B------:R-:W-:Y:S07]  /*4e30*/  @UP0 UIMAD UR8, UR36, UR4, URZ ;  /* 0x00000004240802a4 */ /* 0x000fee000f8e02ff */
[----:B------:R-:W-:Y:S01]  /*4e40*/  @!P0 PRMT R59, R0, 0x7610, R59 ;  /* 0x00007610003b8816 */ /* 0x000fe2000000003b */
[----:B--2---:R-:W-:Y:S03]  /*4e50*/  @UP0 UIMAD.WIDE UR10, UR8, 0x4, UR10 ;  /* 0x00000004080a08a5 */ /* 0x004fe6000f8e020a */
[----:B------:R-:W2:Y:S03]  /*4e60*/  @!UP0 LDCU UR8, c[0x0][0x880] ;  /* 0x00011000ff0887ac */ /* 0x000ea60008000800 */
[----:B------:R-:W-:Y:S01]  /*4e70*/  IMAD.U32 R10, RZ, RZ, UR10 ;  /* 0x0000000aff0a7e24 */ /* 0x000fe2000f8e00ff */
[----:B------:R-:W-:Y:S05]  /*4e80*/  MOV R11, UR11 ;  /* 0x0000000b000b7c02 */ /* 0x000fea0008000f00 */
[----:B------:R4:W5:Y:S02]  /*4e90*/  @P0 LDG.E R35, desc[UR46][R10.64] ;  /* 0x0000002e0a230981 */ /* 0x000964000c1e1900 */
[----:B--2-4-:R-:W-:Y:S07]  /*4ea0*/  @!P0 IMAD.U32 R35, RZ, RZ, UR8 ;  /* 0x00000008ff238e24 */ /* 0x014fee000f8e00ff */
.L_x_100:
[----:B-----5:R-:W-:Y:S01]  /*4eb0*/  @!P2 FSETP.EQ.AND P0, PT, R35, RZ, PT ;  /* 0x000000ff2300a20b */ /* 0x020fe20003f02000 */
[----:B------:R-:W-:Y:S01]  /*4ec0*/  @!UPT UIADD3 URZ, UPT, UPT, URZ, URZ, URZ ;  /* 0x000000fffffff290 */ /* 0x000fe2000fffe0ff */
[----:B------:R-:W-:Y:S11]  /*4ed0*/  @!P2 BRA `(.L_x_101) ;  /* 0x000000000014a947 */ /* 0x000ff60003800000 */
[----:B------:R-:W-:Y:S02]  /*4ee0*/  LOP3.LUT P2, RZ, R59, 0xff, RZ, 0xc0, !PT ;  /* 0x000000ff3bff7812 */ /* 0x000fe4000784c0ff */
[----:B------:R-:W-:Y:S04]  /*4ef0*/  PLOP3.LUT P0, PT, PT, PT, UP0, 0x80, 0x8 ;  /* 0x000000000008781c */ /* 0x000fe80003f0f008 */
[----:B------:R-:W-:Y:S07]  /*4f00*/  PLOP3.LUT P0, PT, P0, PT, PT, 0x8, 0x80 ;  /* 0x000000000080781c */ /* 0x000fee000070e170 */
[----:B------:R-:W-:Y:S11]  /*4f10*/  @P2 FSETP.EQ.AND P0, PT, R35, RZ, PT ;  /* 0x000000ff2300220b */ /* 0x000ff60003f02000 */
[----:B------:R-:W-:Y:S02]  /*4f20*/  @!UPT UIADD3 URZ, UPT, UPT, URZ, URZ, URZ ;  /* 0x000000fffffff290 */ /* 0x000fe4000fffe0ff */
.L_x_101:
[----:B------:R-:W4:Y:S01]  /*4f30*/  SYNCS.PHASECHK.TRANS64.TRYWAIT P2, [UR7+0xf0], R12 ;  /* 0x0000f00cff0075a7 */ /* 0x000f220008041107 */
[----:B------:R-:W-:Y:S04]  /*4f40*/  ELECT P4, URZ, PT ;  /* 0x0000000000ff782f */ /* 0x000fe80003880000 */
[----:B------:R-:W-:Y:S11]  /*4f50*/  PLOP3.LUT P4, PT, P0, P4, PT, 0xf2, 0x2f ;  /* 0x00000000002f781c */ /* 0x000ff60000789e72 */
[----:B------:R-:W-:Y:S02]  /*4f60*/  @!UPT UIADD3 URZ, UPT, UPT, URZ, URZ, URZ ;  /* 0x000000fffffff290 */ /* 0x000fe4000fffe0ff */
[----:B-1----:R-:W-:Y:S05]  /*4f70*/  @!P4 IADD3 R9, P0, PT, R36, 0x580, RZ ;  /* 0x000005802409c810 */ /* 0x002fea0007f1e0ff */
[----:B--2---:R-:W-:Y:S01]  /*4f80*/  @!P4 IMAD.X R0, RZ, RZ, R37, P0 ;  /* 0x000000ffff00c224 */ /* 0x004fe200000e0625 */
[----:B----4-:R-:W-:Y:S07]  /*4f90*/  @!P2 BRA `(.L_x_102) ;  /* 0x0000004800a4a947 */ /* 0x010fee0003800000 */
.L_x_210:
[----:B------:R-:W-:Y:S01]  /*4fa0*/  @!P4 R2UR UR9, R9 ;  /* 0x000000000909c2ca */ /* 0x000fe200000e0000 */
[----:B------:R-:W-:Y:S01]  /*4fb0*/  VOTEU.ALL UP1, P4 ;  /* 0x0000000000ff7886 */ /* 0x000fe20002020000 */
[----:B------:R-:W-:Y:S01]  /*4fc0*/  @!P4 R2UR UR8, R0 ;  /* 0x000000000008c2ca */ /* 0x000fe200000e0000 */
[----:B------:R-:W-:Y:S01]  /*4fd0*/  VOTEU.ALL UP2, P4 ;  /* 0x0000000000ff7886 */ /* 0x000fe20002040000 */
[----:B------:R-:W-:Y:S01]  /*4fe0*/  UMOV UR16, 0x0 ;  /* 0x0000000000107882 */ /* 0x000fe20000000000 */
[----:B------:R-:W-:Y:S01]  /*4ff0*/  UMOV UR17, 0x10000000 ;  /* 0x1000000000117882 */ /* 0x000fe20000000000 */
[----:B------:R-:W-:Y:S01]  /*5000*/  @!UP1 UIADD3 UR40, UPT, UPT, UR7, 0x200, URZ ;  /* 0x0000020007289890 */ /* 0x000fe2000fffe0ff */
[----:B------:R-:W-:Y:S01]  /*5010*/  @!P4 IMAD.MOV.U32 R0, RZ, RZ, 0x1000 ;  /* 0x00001000ff00c424 */ /* 0x000fe200078e00ff */
[----:B------:R-:W-:Y:S01]  /*5020*/  UMOV UR44, UR36 ;  /* 0x00000024002c7c82 */ /* 0x000fe20008000000 */
[----:B------:R-:W-:Y:S01]  /*5030*/  @!UP1 UIADD3 UR10, UPT, UPT, UR42, 0x40, URZ ;  /* 0x000000402a0a9890 */ /* 0x000fe2000fffe0ff */
[----:B------:R-:W-:Y:S01]  /*5040*/  @!P4 IADD3 R9, P0, PT, R36, 0x580, RZ ;  /* 0x000005802409c810 */ /* 0x000fe20007f1e0ff */
[----:B------:R-:W-:Y:S01]  /*5050*/  UMOV UR11, UR43 ;  /* 0x0000002b000b7c82 */ /* 0x000fe20008000000 */
[----:B------:R-:W-:Y:S01]  /*5060*/  UMOV UR12, UR36 ;  /* 0x00000024000c7c82 */ /* 0x000fe20008000000 */
[----:B------:R-:W-:Y:S01]  /*5070*/  IMAD.U32 R10, RZ, RZ, UR9 ;  /* 0x00000009ff0a7e24 */ /* 0x000fe2000f8e00ff */
[----:B------:R-:W-:Y:S01]  /*5080*/  UMOV UR9, UR41 ;  /* 0x0000002900097c82 */ /* 0x000fe20008000000 */
[----:B------:R-:W-:Y:S01]  /*5090*/  IMAD.U32 R11, RZ, RZ, UR8 ;  /* 0x00000008ff0b7e24 */ /* 0x000fe2000f8e00ff */
[----:B------:R-:W-:Y:S02]  /*50a0*/  @!UP1 UIADD3 UR8, UPT, UPT, UR7, 0xa00, URZ ;  /* 0x00000a0007089890 */ /* 0x000fe4000fffe0ff */
[----:B------:R-:W-:Y:S01]  /*50b0*/  @!P4 R2UR UR18, R10 ;  /* 0x000000000a12c2ca */ /* 0x000fe200000e0000 */
[----:B------:R-:W-:Y:S01]  /*50c0*/  VOTEU.ALL UP1, P4 ;  /* 0x0000000000ff7886 */ /* 0x000fe20002020000 */
[----:B------:R-:W-:Y:S01]  /*50d0*/  @!P4 R2UR UR19, R11 ;  /* 0x000000000b13c2ca */ /* 0x000fe200000e0000 */
[----:B------:R-:W-:Y:S11]  /*50e0*/  UPRMT UR14, UR37, 0x654, UR41 ;  /* 0x00000654250e7896 */ /* 0x000ff60008000029 */
[----:B------:R-:W-:Y:S01]  /*50f0*/  @!UPT UIADD3 URZ, UPT, UPT, URZ, URZ, URZ ;  /* 0x000000fffffff290 */ /* 0x000fe2000fffe0ff */
[----:B------:R2:W-:Y:S01]  /*5100*/  @!UP2 UTMALDG.3D [UR40], [UR18], desc[UR16] ;  /* 0x000010281200a5b4 */ /* 0x0005e20008011000 */
[----:B------:R2:W-:Y:S01]  /*5110*/  @!UP1 UTMALDG.3D [UR8], [UR18], desc[UR16] ;  /* 0x00001008120095b4 */ /* 0x0005e20008011000 */
[----:B------:R4:W-:Y:S01]  /*5120*/  @!P4 SYNCS.ARRIVE.TRANS64.RED.A0TR RZ, [UR7+0xd0], R0 ;  /* 0x0000d000ffffc9a7 */ /* 0x0009e20008300407 */
[----:B------:R-:W-:Y:S01]  /*5130*/  SYNCS.ARRIVE.TRANS64.RED.A1T0 RZ, [UR14], RZ ;  /* 0x000000ffffff79a7 */ /* 0x000fe2000810040e */
[----:B----4-:R-:W-:Y:S01]  /*5140*/  @!P4 IMAD.X R0, RZ, RZ, R37, P0 ;  /* 0x000000ffff00c224 */ /* 0x010fe200000e0625 */
[----:B------:R-:W4:Y:S02]  /*5150*/  SYNCS.PHASECHK.TRANS64.TRYWAIT P2, [UR7+0xf8], R12 ;  /* 0x0000f80cff0075a7 */ /* 0x000f240008041107 */
[----:B--2-4-:R-:W-:Y:S05]  /*5160*/  @!P2 BRA `(.L_x_103) ;  /* 0x000000480048a947 */ /* 0x014fea0003800000 */
.L_x_212:
        /* <DEDUP_REMOVED lines=8> */
[----:B------:R-:W-:Y:S01]  /*51f0*/  @!UP1 UIADD3 UR32, UPT, UPT, UR7, 0x1200, URZ ;  /* 0x0000120007209890 */ /* 0x000fe2000fffe0ff */
[----:B------:R-:W-:Y:S01]  /*5200*/  @!P4 IADD3 R21, P0, PT, R36, 0x580, RZ ;  /* 0x000005802415c810 */ /* 0x000fe20007f1e0ff */
[----:B------:R-:W-:Y:S01]  /*5210*/  UMOV UR35, UR43 ;  /* 0x0000002b00237c82 */ /* 0x000fe20008000000 */
[----:B------:R-:W-:Y:S02]  /*5220*/  @!UP1 UIADD3 UR10, UPT, UPT, UR42, 0x50, URZ ;  /* 0x000000502a0a9890 */ /* 0x000fe4000fffe0ff */
[----:B------:R-:W-:Y:S01]  /*5230*/  IMAD.U32 R10, RZ, RZ, UR9 ;  /* 0x00000009ff0a7e24 */ /* 0x000fe2000f8e00ff */
[----:B------:R-:W-:Y:S01]  /*5240*/  UMOV UR9, UR33 ;  /* 0x0000002100097c82 */ /* 0x000fe20008000000 */
[----:B------:R-:W-:Y:S01]  /*5250*/  IMAD.U32 R11, RZ, RZ, UR8 ;  /* 0x00000008ff0b7e24 */ /* 0x000fe2000f8e00ff */
[----:B------:R-:W-:Y:S01]  /*5260*/  @!UP1 UIADD3 UR8, UPT, UPT, UR7, 0x1a00, URZ ;  /* 0x00001a0007089890 */ /* 0x000fe2000fffe0ff */
[----:B------:R-:W-:Y:S01]  /*5270*/  @!P4 IMAD.X R20, RZ, RZ, R37, P0 ;  /* 0x000000ffff14c224 */ /* 0x000fe200000e0625 */
[----:B------:R-:W-:Y:S01]  /*5280*/  @!P4 R2UR UR18, R10 ;  /* 0x000000000a12c2ca */ /* 0x000fe200000e0000 */
[----:B------:R-:W-:Y:S01]  /*5290*/  VOTEU.ALL UP1, P4 ;  /* 0x0000000000ff7886 */ /* 0x000fe20002020000 */
[----:B------:R-:W-:Y:S01]  /*52a0*/  @!P4 R2UR UR19, R11 ;  /* 0x000000000b13c2ca */ /* 0x000fe200000e0000 */
[----:B------:R-:W-:Y:S01]  /*52b0*/  UMOV UR11, UR43 ;  /* 0x0000002b000b7c82 */ /* 0x000fe20008000000 */
[----:B------:R-:W-:Y:S01]  /*52c0*/  UMOV UR12, UR36 ;  /* 0x00000024000c7c82 */ /* 0x000fe20008000000 */
[----:B------:R-:W-:Y:S10]  /*52d0*/  UPRMT UR14, UR37, 0x654, UR33 ;  /* 0x00000654250e7896 */ /* 0x000ff40008000021 */
[----:B------:R2:W-:Y:S01]  /*52e0*/  @!UP2 UTMALDG.3D [UR32], [UR18], desc[UR16] ;  /* 0x000010201200a5b4 */ /* 0x0005e20008011000 */
[----:B------:R2:W-:Y:S01]  /*52f0*/  @!UP1 UTMALDG.3D [UR8], [UR18], desc[UR16] ;  /* 0x00001008120095b4 */ /* 0x0005e20008011000 */
[----:B------:R2:W-:Y:S01]  /*5300*/  @!P4 SYNCS.ARRIVE.TRANS64.RED.A0TR RZ, [UR7+0xd8], R0 ;  /* 0x0000d800ffffc9a7 */ /* 0x0005e20008300407 */
[----:B------:R-:W-:Y:S01]  /*5310*/  SYNCS.ARRIVE.TRANS64.RED.A1T0 RZ, [UR14], RZ ;  /* 0x000000ffffff79a7 */ /* 0x000fe2000810040e */
[----:B------:R-:W4:Y:S02]  /*5320*/  SYNCS.PHASECHK.TRANS64.TRYWAIT P2, [UR7+0x100], R12 ;  /* 0x0001000cff0075a7 */ /* 0x000f240008041107 */
[----:B--2-4-:R-:W-:Y:S05]  /*5330*/  @!P2 BRA `(.L_x_104) ;  /* 0x0000004400eca947 */ /* 0x014fea0003800000 */
.L_x_214:
[----:B------:R-:W2:Y:S01]  /*5340*/  LDC.64 R14, c[0x0][0xb10] ;  /* 0x0002c400ff0e7b82 */ /* 0x000ea20000000a00 */
[----:B------:R-:W-:Y:S01]  /*5350*/  @!P4 R2UR UR9, R21 ;  /* 0x000000001509c2ca */ /* 0x000fe200000e0000 */
[----:B------:R-:W-:Y:S01]  /*5360*/  VOTEU.ALL UP1, P4 ;  /* 0x0000000000ff7886 */ /* 0x000fe20002020000 */
[----:B------:R-:W-:Y:S01]  /*5370*/  @!P4 R2UR UR8, R20 ;  /* 0x000000001408c2ca */ /* 0x000fe200000e0000 */
[----:B------:R-:W-:Y:S01]  /*5380*/  VOTEU.ALL UP2, P4 ;  /* 0x0000000000ff7886 */ /* 0x000fe20002040000 */
[----:B------:R-:W-:Y:S03]  /*5390*/  UMOV UR16, 0x0 ;  /* 0x0000000000107882 */ /* 0x000fe60000000000 */
[----:B------:R-:W4:Y:S01]  /*53a0*/  LDC.64 R10, c[0x0][0xb18] ;  /* 0x0002c600ff0a7b82 */ /* 0x000f220000000a00 */
[----:B------:R-:W-:Y:S01]  /*53b0*/  @!UP1 UIADD3 UR26, UPT, UPT, UR42, 0x20, URZ ;  /* 0x000000202a1a9890 */ /* 0x000fe2000fffe0ff */
[----:B------:R-:W-:Y:S01]  /*53c0*/  @P3 SHF.R.U32.HI R24, RZ, 0x10, R29 ;  /* 0x00000010ff183819 */ /* 0x000fe2000001161d */
[----:B------:R-:W-:Y:S01]  /*53d0*/  @!UP1 UIADD3 UR24, UPT, UPT, UR7, 0x2200, URZ ;  /* 0x0000220007189890 */ /* 0x000fe2000fffe0ff */
[----:B------:R-:W-:Y:S01]  /*53e0*/  VIADD R27, R27, 0x1 ;  /* 0x000000011b1b7836 */ /* 0x000fe20000000000 */
[----:B------:R-:W-:Y:S03]  /*53f0*/  UMOV UR17, 0x10000000 ;  /* 0x1000000000117882 */ /* 0x000fe60000000000 */
[----:B------:R-:W5:Y:S01]  /*5400*/  @!P1 LDC R0, c[0x0][0xb20] ;  /* 0x0002c800ff009b82 */ /* 0x000f620000000800 */
[----:B------:R-:W-:Y:S01]  /*5410*/  UMOV UR27, UR43 ;  /* 0x0000002b001b7c82 */ /* 0x000fe20008000000 */
[----:B------:R-:W-:Y:S01]  /*5420*/  IMAD.U32 R20, RZ, RZ, UR9 ;  /* 0x00000009ff147e24 */ /* 0x000fe2000f8e00ff */
[----:B------:R-:W-:Y:S05]  /*5430*/  UMOV UR28, UR36 ;  /* 0x00000024001c7c82 */ /* 0x000fea0008000000 */
[----:B-1----:R-:W1:Y:S01]  /*5440*/  @!P1 LDC R3, c[0x0][0xb0c] ;  /* 0x0002c300ff039b82 */ /* 0x002e620000000800 */
[----:B------:R-:W-:Y:S01]  /*5450*/  IMAD.U32 R21, RZ, RZ, UR8 ;  /* 0x00000008ff157e24 */ /* 0x000fe2000f8e00ff */
[----:B------:R-:W-:Y:S01]  /*5460*/  @!UP1 UIADD3 UR10, UPT, UPT, UR42, 0x60, URZ ;  /* 0x000000602a0a9890 */ /* 0x000fe2000fffe0ff */
[----:B------:R-:W-:Y:S01]  /*5470*/  @!P4 R2UR UR18, R20 ;  /* 0x000000001412c2ca */ /* 0x000fe200000e0000 */
[----:B------:R-:W-:Y:S01]  /*5480*/  @!UP1 UIADD3 UR8, UPT, UPT, UR7, 0x2a00, URZ ;  /* 0x00002a0007089890 */ /* 0x000fe2000fffe0ff */
[----:B------:R-:W-:Y:S01]  /*5490*/  @!P4 IMAD.MOV.U32 R20, RZ, RZ, 0x1000 ;  /* 0x00001000ff14c424 */ /* 0x000fe200078e00ff */
[----:B------:R-:W-:Y:S01]  /*54a0*/  @!P4 R2UR UR19, R21 ;  /* 0x000000001513c2ca */ /* 0x000fe200000e0000 */
[----:B------:R-:W-:Y:S01]  /*54b0*/  VOTEU.ALL UP1, P4 ;  /* 0x0000000000ff7886 */ /* 0x000fe20002020000 */
[----:B------:R-:W-:Y:S01]  /*54c0*/  UMOV UR9, UR25 ;  /* 0x0000001900097c82 */ /* 0x000fe20008000000 */
[----:B------:R-:W-:Y:S01]  /*54d0*/  UMOV UR11, UR43 ;  /* 0x0000002b000b7c82 */ /* 0x000fe20008000000 */
[----:B------:R-:W-:Y:S01]  /*54e0*/  UMOV UR12, UR36 ;  /* 0x00000024000c7c82 */ /* 0x000fe20008000000 */
[----:B------:R-:W-:Y:S08]  /*54f0*/  UPRMT UR14, UR37, 0x654, UR25 ;  /* 0x00000654250e7896 */ /* 0x000ff00008000019 */
[----:B------:R1:W-:Y:S02]  /*5500*/  @!UP2 UTMALDG.3D [UR24], [UR18], desc[UR16] ;  /* 0x000010181200a5b4 */ /* 0x0003e40008011000 */
[----:B-1----:R-:W-:Y:S01]  /*5510*/  @!P1 ISETP.NE.AND P2, PT, R3, 0x1, PT ;  /* 0x000000010300980c */ /* 0x002fe20003f45270 */
[C---:B--2---:R-:W-:Y:S01]  /*5520*/  @!P1 IMAD.HI.U32 R14, R13.reuse, R14, RZ ;  /* 0x0000000e0d0e9227 */ /* 0x044fe200078e00ff */
[----:B----4-:R-:W-:Y:S01]  /*5530*/  @!P1 ISETP.NE.AND P0, PT, R10, 0x1, PT ;  /* 0x000000010a00980c */ /* 0x010fe20003f05270 */
[----:B------:R1:W-:Y:S01]  /*5540*/  @!UP1 UTMALDG.3D [UR8], [UR18], desc[UR16] ;  /* 0x00001008120095b4 */ /* 0x0003e20008011000 */
[----:B------:R1:W-:Y:S01]  /*5550*/  @!P4 SYNCS.ARRIVE.TRANS64.RED.A0TR RZ, [UR7+0xe0], R20 ;  /* 0x0000e014ffffc9a7 */ /* 0x0003e20008300407 */
[C---:B------:R-:W-:Y:S01]  /*5560*/  @!P1 IMAD.HI.U32 R11, R8.reuse, R11, RZ ;  /* 0x0000000b080b9227 */ /* 0x040fe200078e00ff */
[----:B------:R-:W-:Y:S04]  /*5570*/  @!P1 SHF.R.U32.HI R14, RZ, R15, R14 ;  /* 0x0000000fff0e9219 */ /* 0x000fe8000001160e */
[----:B-----5:R-:W-:Y:S02]  /*5580*/  @!P1 SHF.R.U32.HI R9, RZ, R0, R11 ;  /* 0x00000000ff099219 */ /* 0x020fe4000001160b */
[----:B------:R-:W-:Y:S02]  /*5590*/  @!P1 SEL R14, R13, R14, !P2 ;  /* 0x0000000e0d0e9207 */ /* 0x000fe40005000000 */
[----:B------:R-:W-:Y:S05]  /*55a0*/  @!P1 SEL R9, R8, R9, !P0 ;  /* 0x0000000908099207 */ /* 0x000fea0004000000 */
[----:B------:R-:W-:Y:S01]  /*55b0*/  @!P1 IMAD.IADD R0, R9, 0x1, -R14 ;  /* 0x0000000109009824 */ /* 0x000fe200078e0a0e */
[----:B------:R-:W-:Y:S01]  /*55c0*/  SYNCS.ARRIVE.TRANS64.RED.A1T0 RZ, [UR14], RZ ;  /* 0x000000ffffff79a7 */ /* 0x000fe2000810040e */
[----:B------:R-:W-:Y:S02]  /*55d0*/  @!P1 IMAD.IADD R9, R14, 0x1, -R9 ;  /* 0x000000010e099824 */ /* 0x000fe400078e0a09 */
[----:B------:R-:W-:Y:S02]  /*55e0*/  @!P1 IMAD R13, R0, R3, R13 ;  /* 0x00000003000d9224 */ /* 0x000fe400078e020d */
[----:B------:R-:W-:Y:S01]  /*55f0*/  @!P1 IMAD R8, R9, R10, R8 ;  /* 0x0000000a09089224 */ /* 0x000fe200078e0208 */
[----:B------:R-:W2:Y:S02]  /*5600*/  SYNCS.PHASECHK.TRANS64.TRYWAIT P5, [UR7+0x108], R12 ;  /* 0x0001080cff0075a7 */ /* 0x000ea400080a1107 */
[----:B-12---:R-:W-:Y:S05]  /*5610*/  @!P5 BRA `(.L_x_105) ;  /* 0x00000044004cd947 */ /* 0x006fea0003800000 */
.L_x_216:
[----:B-1----:R-:W-:Y:S01]  /*5620*/  @!P4 IADD3 R3, P0, PT, R36, 0x580, RZ ;  /* 0x000005802403c810 */ /* 0x002fe20007f1e0ff */
[----:B------:R-:W-:Y:S01]  /*5630*/  VOTEU.ALL UP1, P4 ;  /* 0x0000000000ff7886 */ /* 0x000fe20002020000 */
[----:B------:R-:W-:Y:S01]  /*5640*/  VOTEU.ALL UP2, P4 ;  /* 0x0000000000ff7886 */ /* 0x000fe20002040000 */
[----:B------:R-:W-:Y:S01]  /*5650*/  UMOV UR14, 0x0 ;  /* 0x00000000000e7882 */ /* 0x000fe20000000000 */
[----:B------:R-:W-:Y:S01]  /*5660*/  @!P4 R2UR UR9, R3 ;  /* 0x000000000309c2ca */ /* 0x000fe200000e0000 */
[----:B------:R-:W-:Y:S01]  /*5670*/  @!P4 IMAD.X R0, RZ, RZ, R37, P0 ;  /* 0x000000ffff00c224 */ /* 0x000fe200000e0625 */
[----:B------:R-:W-:Y:S01]  /*5680*/  @!UP1 UIADD3 UR17, UPT, UPT, UR7, 0xe8, URZ ;  /* 0x000000e807119890 */ /* 0x000fe2000fffe0ff */
[----:B------:R-:W-:Y:S01]  /*5690*/  ISETP.NE.AND P0, PT, R27, 0x2, PT ;  /* 0x000000021b00780c */ /* 0x000fe20003f05270 */
[----:B------:R-:W-:Y:S01]  /*56a0*/  @!UP1 UIADD3 UR18, UPT, UPT, UR42, 0x30, URZ ;  /* 0x000000302a129890 */ /* 0x000fe2000fffe0ff */
[----:B------:R-:W-:Y:S01]  /*56b0*/  LOP3.LUT R32, R32, 0x1, RZ, 0x3c, !PT ;  /* 0x0000000120207812 */ /* 0x000fe200078e3cff */
[----:B------:R-:W-:Y:S01]  /*56c0*/  @!UP1 UIADD3 UR16, UPT, UPT, UR7, 0x3200, URZ ;  /* 0x0000320007109890 */ /* 0x000fe2000fffe0ff */
[----:B------:R-:W-:Y:S01]  /*56d0*/  @!P4 R2UR UR8, R0 ;  /* 0x000000000008c2ca */ /* 0x000fe200000e0000 */
[----:B------:R-:W-:Y:S01]  /*56e0*/  UMOV UR15, 0x10000000 ;  /* 0x10000000000f7882 */ /* 0x000fe20000000000 */
[----:B------:R-:W-:Y:S01]  /*56f0*/  UMOV UR19, UR43 ;  /* 0x0000002b00137c82 */ /* 0x000fe20008000000 */
[----:B------:R-:W-:Y:S01]  /*5700*/  UMOV UR20, UR36 ;  /* 0x0000002400147c82 */ /* 0x000fe20008000000 */
[----:B------:R-:W-:Y:S01]  /*5710*/  @!UP1 UIADD3 UR10, UPT, UPT, UR42, 0x70, URZ ;  /* 0x000000702a0a9890 */ /* 0x000fe2000fffe0ff */
[----:B------:R-:W-:Y:S01]  /*5720*/  SEL R0, RZ, 0x1, P0 ;  /* 0x00000001ff007807 */ /* 0x000fe20000000000 */
[----:B------:R-:W-:Y:S01]  /*5730*/  IMAD.U32 R10, RZ, RZ, UR9 ;  /* 0x00000009ff0a7e24 */ /* 0x000fe2000f8e00ff */
[----:B------:R-:W-:Y:S01]  /*5740*/  UMOV UR11, UR43 ;  /* 0x0000002b000b7c82 */ /* 0x000fe20008000000 */
[----:B------:R-:W-:Y:S01]  /*5750*/  UMOV UR12, UR36 ;  /* 0x00000024000c7c82 */ /* 0x000fe20008000000 */
[----:B------:R-:W-:Y:S01]  /*5760*/  UMOV UR9, UR17 ;  /* 0x0000001100097c82 */ /* 0x000fe20008000000 */
[----:B------:R-:W-:Y:S01]  /*5770*/  @P3 R2UR UR36, R24 ;  /* 0x00000000182432ca */ /* 0x000fe200000e0000 */
[----:B------:R-:W-:Y:S01]  /*5780*/  IMAD.IADD R20, R8, 0x1, R58 ;  /* 0x0000000108147824 */ /* 0x000fe200078e023a */
[----:B------:R-:W-:Y:S01]  /*5790*/  @!P4 R2UR UR22, R10 ;  /* 0x000000000a16c2ca */ /* 0x000fe200000e0000 */
[----:B------:R-:W-:Y:S01]  /*57a0*/  IMAD.U32 R11, RZ, RZ, UR8 ;  /* 0x00000008ff0b7e24 */ /* 0x000fe2000f8e00ff */
[----:B------:R-:W-:Y:S01]  /*57b0*/  @!UP1 UIADD3 UR8, UPT, UPT, UR7, 0x3a00, URZ ;  /* 0x00003a0007089890 */ /* 0x000fe2000fffe0ff */
[----:B------:R-:W-:Y:S01]  /*57c0*/  LOP3.LUT R25, R25, R0, RZ, 0x3c, !PT ;  /* 0x0000000019197212 */ /* 0x000fe200078e3cff */
[----:B------:R-:W-:Y:S01]  /*57d0*/  VOTEU.ALL UP1, P4 ;  /* 0x0000000000ff7886 */ /* 0x000fe20002020000 */
[----:B------:R-:W-:Y:S01]  /*57e0*/  IMAD.IADD R21, R13, 0x1, R60 ;  /* 0x000000010d157824 */ /* 0x000fe200078e023c */
[----:B------:R-:W-:Y:S02]  /*57f0*/  @!P4 R2UR UR23, R11 ;  /* 0x000000000b17c2ca */ /* 0x000fe400000e0000 */
[----:B------:R-:W-:Y:S11]  /*5800*/  SEL R27, R27, RZ, P0 ;  /* 0x000000ff1b1b7207 */ /* 0x000ff60000000000 */
[----:B------:R2:W-:Y:S01]  /*5810*/  @!UP2 UTMALDG.3D [UR16], [UR22], desc[UR14] ;  /* 0x00000e101600a5b4 */ /* 0x0005e20008011000 */
[----:B------:R2:W-:Y:S01]  /*5820*/  @!UP1 UTMALDG.3D [UR8], [UR22], desc[UR14] ;  /* 0x00000e08160095b4 */ /* 0x0005e20008011000 */
[----:B------:R2:W-:Y:S01]  /*5830*/  @!P4 SYNCS.ARRIVE.TRANS64.RED.A0TR RZ, [UR7+0xe8], R23 ;  /* 0x0000e817ffffc9a7 */ /* 0x0005e20008300407 */
[----:B------:R-:W-:Y:S01]  /*5840*/  UPLOP3.LUT UP1, UPT, UPT, UPT, UPT, 0x80, 0x8 ;  /* 0x000000000008789c */ /* 0x000fe20003f2f070 */
[----:B------:R-:W-:Y:S01]  /*5850*/  SYNCS.ARRIVE.TRANS64.RED.A1T0 RZ, [UR13], RZ ;  /* 0x000000ffffff79a7 */ /* 0x000fe2000810040d */
[----:B------:R-:W-:Y:S09]  /*5860*/  @P3 BRA `(.L_x_106) ;  /* 0xfffffff000303947 */ /* 0x000ff2000383ffff */
[----:B------:R-:W-:-:S04]  /*5870*/  SHF.L.U32 R3, R32, 0x1f, RZ ;  /* 0x0000001f20037819 */ /* 0x000fc800000006ff */
[----:B------:R-:W1:Y:S02]  /*5880*/  SYNCS.PHASECHK.TRANS64.TRYWAIT P0, [UR7+0xf0], R3 ;  /* 0x0000f003ff0075a7 */ /* 0x000e640008001107 */
[----:B-1----:R-:W-:Y:S05]  /*5890*/  @!P0 BRA `(.L_x_107) ;  /* 0x0000004000c48947 */ /* 0x002fea0003800000 */
.L_x_218:
[----:B------:R-:W4:Y:S02]  /*58a0*/  SYNCS.PHASECHK.TRANS64.TRYWAIT P0, [UR7+0xf8], R3 ;  /* 0x0000f803ff0075a7 */ /* 0x000f240008001107 */
[----:B----4-:R-:W-:Y:S05]  /*58b0*/  @!P0 BRA `(.L_x_108) ;  /* 0x0000004000d48947 */ /* 0x010fea0003800000 */
.L_x_220:
[----:B------:R-:W4:Y:S02]  /*58c0*/  SYNCS.PHASECHK.TRANS64.TRYWAIT P0, [UR7+0x100], R3 ;  /* 0x00010003ff0075a7 */ /* 0x000f240008001107 */
[----:B----4-:R-:W-:Y:S05]  /*58d0*/  @!P0 BRA `(.L_x_109) ;  /* 0x0000004000e48947 */ /* 0x010fea0003800000 */
.L_x_222:
[----:B-1----:R-:W-:-:S07]  /*58e0*/  MOV R0, UR7 ;  /* 0x0000000700007c02 */ /* 0x002fce0008000f00 */
.L_x_110:
[----:B-1----:R-:W-:-:S04]  /*58f0*/  SHF.L.U32 R3, R32, 0x1f, RZ ;  /* 0x0000001f20037819 */ /* 0x002fc800000006ff */
[----:B------:R1:W4:Y:S03]  /*5900*/  SYNCS.PHASECHK.TRANS64.TRYWAIT P0, [R0+URZ+0x108], R3 ;  /* 0x00010803000075a7 */ /* 0x00032600080011ff */
[----:B----4-:R-:W-:Y:S05]  /*5910*/  @!P0 NANOSLEEP.SYNCS 0x989680 ;  /* 0x009896800000895d */ /* 0x010fea0003900000 */
[----:B------:R-:W4:Y:S02]  /*5920*/  @!P0 SYNCS.PHASECHK.TRANS64 P0, [R0+URZ+0x108], R3 ;  /* 0x00010803000085a7 */ /* 0x000f2400080010ff */
[----:B--2-4-:R-:W-:Y:S05]  /*5930*/  @P0 EXIT ;  /* 0x000000000000094d */ /* 0x014fea0003800000 */
[----:B------:R-:W-:Y:S05]  /*5940*/  BRA `(.L_x_110) ;  /* 0xfffffffc00e87947 */ /* 0x000fea000383ffff */
.L_x_95:
[----:B------:R-:W-:-:S06]  /*5950*/  UISETP.GE.AND UP1, UPT, UR10, 0x4, UPT ;  /* 0x000000040a00788c */ /* 0x000fcc000bf26270 */
[----:B------:R-:W-:-:S13]  /*5960*/  PLOP3.LUT P0, PT, PT, PT, UP1, 0x80, 0x8 ;  /* 0x000000000008781c */ /* 0x000fda0003f0f018 */
[----:B------:R-:W-:Y:S05]  /*5970*/  @!P0 EXIT ;  /* 0x000000000000894d */ /* 0x000fea0003800000 */
[----:B------:R-:W-:Y:S01]  /*5980*/  BAR.SYNC.DEFER_BLOCKING 0x6, 0xa0 ;  /* 0x0182800000007b1d */ /* 0x000fe20000010000 */
[----:B------:R-:W-:Y:S02]  /*5990*/  IMAD.SHL.U32 R4, R66, 0x200000, RZ ;  /* 0x0020000042047824 */ /* 0x000fe400078e00ff */
[----:B------:R-:W-:Y:S02]  /*59a0*/  HFMA2 R71, -RZ, RZ, 0, 5.9604644775390625e-08 ;  /* 0x00000001ff477431 */ /* 0x000fe400000001ff */
[C---:B------:R-:W-:Y:S01]  /*59b0*/  IMAD.SHL.U32 R65, R72.reuse, 0x10, RZ ;  /* 0x0000001048417824 */ /* 0x040fe200078e00ff */
[----:B------:R-:W-:Y:S01]  /*59c0*/  MOV R69, RZ ;  /* 0x000000ff00457202 */ /* 0x000fe20000000f00 */
[----:B------:R-:W-:Y:S01]  /*59d0*/  IMAD.U32 R33, R72, 0x10000, RZ ;  /* 0x0001000048217824 */ /* 0x000fe200078e00ff */
[----:B------:R-:W-:Y:S01]  /*59e0*/  UMOV UR48, 0x400 ;  /* 0x0000040000307882 */ /* 0x000fe20000000000 */
[----:B------:R-:W1:Y:S01]  /*59f0*/  LDC R63, c[0x0][0x370] ;  /* 0x0000dc00ff3f7b82 */ /* 0x000e620000000800 */
[----:B------:R-:W-:Y:S01]  /*5a00*/  ULEA UR48, UR37, UR48, 0x18 ;  /* 0x0000003025307291 */ /* 0x000fe2000f8ec0ff */
[----:B------:R-:W-:Y:S01]  /*5a10*/  LOP3.LUT R4, R4, 0x200000, RZ, 0xc0, !PT ;  /* 0x0020000004047812 */ /* 0x000fe200078ec0ff */
[----:B------:R-:W-:Y:S01]  /*5a20*/  IMAD.SHL.U32 R64, R72, 0x2, RZ ;  /* 0x0000000248407824 */ /* 0x000fe200078e00ff */
[C---:B------:R-:W-:Y:S01]  /*5a30*/  LOP3.LUT R5, R65.reuse, 0x40, RZ, 0xc0, !PT ;  /* 0x0000004041057812 */ /* 0x040fe200078ec0ff */
[----:B------:R-:W-:Y:S01]  /*5a40*/  IMAD.SHL.U32 R3, R66, 0x200, RZ ;  /* 0x0000020042037824 */ /* 0x000fe200078e00ff */
[----:B------:R-:W-:Y:S01]  /*5a50*/  LOP3.LUT R2, R65, 0x5b0, RZ, 0xc0, !PT ;  /* 0x000005b041027812 */ /* 0x000fe200078ec0ff */
[----:B------:R-:W-:Y:S01]  /*5a60*/  UIADD3 UR4, UPT, UPT, UR48, 0x200, URZ ;  /* 0x0000020030047890 */ /* 0x000fe2000fffe0ff */
[----:B------:R-:W2:Y:S01]  /*5a70*/  LDC R28, c[0x0][0xb0c] ;  /* 0x0002c300ff1c7b82 */ /* 0x000ea20000000800 */
[----:B------:R-:W-:Y:S01]  /*5a80*/  LOP3.LUT R33, R4, 0x400000, R33, 0xf8, !PT ;  /* 0x0040000004217812 */ /* 0x000fe200078ef821 */
[----:B------:R-:W-:Y:S01]  /*5a90*/  IMAD.MOV.U32 R30, RZ, RZ, RZ ;  /* 0x000000ffff1e7224 */ /* 0x000fe200078e00ff */
[----:B------:R-:W-:Y:S01]  /*5aa0*/  LOP3.LUT R64, R5, 0x8, R64, 0xf8, !PT ;  /* 0x0000000805407812 */ /* 0x000fe200078ef840 */
[----:B------:R-:W-:Y:S01]  /*5ab0*/  IMAD.MOV.U32 R70, RZ, RZ, RZ ;  /* 0x000000ffff467224 */ /* 0x000fe200078e00ff */
[----:B------:R-:W-:Y:S01]  /*5ac0*/  LOP3.LUT R3, R2, 0x200, R3, 0xf8, !PT ;  /* 0x0000020002037812 */ /* 0x000fe200078ef803 */
[----:B------:R-:W-:Y:S01]  /*5ad0*/  IMAD.MOV.U32 R76, RZ, RZ, RZ ;  /* 0x000000ffff4c7224 */ /* 0x000fe200078e00ff */
[----:B------:R-:W-:Y:S01]  /*5ae0*/  LOP3.LUT P0, RZ, R65, 0x40, RZ, 0xc0, !PT ;  /* 0x0000004041ff7812 */ /* 0x000fe2000780c0ff */
[----:B------:R-:W3:Y:S01]  /*5af0*/  LDC R61, c[0x0][0xb20] ;  /* 0x0002c800ff3d7b82 */ /* 0x000ee20000000800 */
[----:B------:R-:W4:Y:S01]  /*5b00*/  LDS R0, [UR48+0x1d0] ;  /* 0x0001d030ff007984 */ /* 0x000f220008000800 */
[----:B------:R-:W-:Y:S01]  /*5b10*/  LOP3.LUT R64, R3, R64, RZ, 0xfc, !PT ;  /* 0x0000004003407212 */ /* 0x000fe200078efcff */
[----:B------:R-:W-:Y:S01]  /*5b20*/  IMAD.U32 R67, RZ, RZ, UR4 ;  /* 0x00000004ff437e24 */ /* 0x000fe2000f8e00ff */
[----:B------:R-:W-:Y:S01]  /*5b30*/  LOP3.LUT R72, R72, 0x60, RZ, 0xc0, !PT ;  /* 0x0000006048487812 */ /* 0x000fe200078ec0ff */
[----:B------:R-:W1:Y:S03]  /*5b40*/  LDCU.64 UR52, c[0x0][0x348] ;  /* 0x00006900ff3477ac */ /* 0x000e660008000a00 */
[----:B------:R-:W1:Y:S01]  /*5b50*/  LDC R27, c[0x0][0xb30] ;  /* 0x0002cc00ff1b7b82 */ /* 0x000e620000000800 */
[----:B------:R-:W1:Y:S01]  /*5b60*/  LDCU.64 UR38, c[0x0][0x888] ;  /* 0x00011100ff2677ac */ /* 0x000e620008000a00 */
[----:B------:R-:W1:Y:S06]  /*5b70*/  LDCU.64 UR44, c[0x0][0x890] ;  /* 0x00011200ff2c77ac */ /* 0x000e6c0008000a00 */
[----:B------:R-:W1:Y:S01]  /*5b80*/  LDC.64 R56, c[0x0][0xb10] ;  /* 0x0002c400ff387b82 */ /* 0x000e620000000a00 */
[----:B------:R-:W-:Y:S01]  /*5b90*/  UMOV UR49, URZ ;  /* 0x000000ff00317c82 */ /* 0x000fe20008000000 */
[----:B------:R-:W-:-:S06]  /*5ba0*/  UMOV UR51, URZ ;  /* 0x000000ff00337c82 */ /* 0x000fcc0008000000 */
[----:B------:R-:W1:Y:S08]  /*5bb0*/  LDC.64 R24, c[0x0][0xb18] ;  /* 0x0002c600ff187b82 */ /* 0x000e700000000a00 */
[----:B------:R-:W1:Y:S08]  /*5bc0*/  LDC.64 R22, c[0x0][0xb28] ;  /* 0x0002ca00ff167b82 */ /* 0x000e700000000a00 */
[----:B------:R-:W1:Y:S01]  /*5bd0*/  LDC.64 R54, c[0x0][0x8b0] ;  /* 0x00022c00ff367b82 */ /* 0x000e620000000a00 */
[----:B----4-:R-:W-:Y:S01]  /*5be0*/  IMAD.IADD R33, R0, 0x1, R33 ;  /* 0x0000000100217824 */ /* 0x010fe200078e0221 */
[----:B------:R-:W-:-:S06]  /*5bf0*/  P2R R0, PR, RZ, 0x1 ;  /* 0x00000001ff007803 */ /* 0x000fcc0000000000 */
[----:B------:R-:W4:Y:S08]  /*5c00*/  LDC.64 R52, c[0x0][0x8a8] ;  /* 0x00022a00ff347b82 */ /* 0x000f300000000a00 */
[----:B--23--:R-:W1:Y:S02]  /*5c10*/  LDC R62, c[0x0][0x374] ;  /* 0x0000dd00ff3e7b82 */ /* 0x00ce640000000800 */
.L_x_154:
[C---:B------:R-:W-:Y:S02]  /*5c20*/  LEA R0, R76.reuse, UR48, 0x3 ;  /* 0x000000304c007c11 */ /* 0x040fe4000f8e18ff */
[----:B------:R-:W-:Y:S02]  /*5c30*/  SHF.L.U32 R3, R69, 0x1f, RZ ;  /* 0x0000001f45037819 */ /* 0x000fe400000006ff */
[----:B------:R-:W-:Y:S02]  /*5c40*/  LEA R16, R76, UR48, 0x4 ;  /* 0x000000304c107c11 */ /* 0x000fe4000f8e20ff */
[----:B------:R-:W2:Y:S02]  /*5c50*/  SYNCS.PHASECHK.TRANS64.TRYWAIT P0, [R0+URZ+0x120], R3 ;  /* 0x00012003000075a7 */ /* 0x000ea400080011ff */
[----:B-12---:R-:W-:Y:S05]  /*5c60*/  @!P0 BRA `(.L_x_111) ;  /* 0x0000004000188947 */ /* 0x006fea0003800000 */
.L_x_223:
[----:B------:R-:W3:Y:S01]  /*5c70*/  LDC.64 R12, c[0x0][0xb10] ;  /* 0x0002c400ff0c7b82 */ /* 0x000ee20000000a00 */
[----:B------:R-:W4:Y:S01]  /*5c80*/  LDS.128 R16, [R16+0x1b0] ;  /* 0x0001b00010107984 */ /* 0x000f220000000c00 */
[----:B-1----:R-:W-:Y:S01]  /*5c90*/  ISETP.NE.AND P1, PT, R27, 0x1, PT ;  /* 0x000000011b00780c */ /* 0x002fe20003f25270 */
[----:B--2---:R-:W-:Y:S01]  /*5ca0*/  VIADD R0, R0, 0x130 ;  /* 0x0000013000007836 */ /* 0x004fe20000000000 */
[----:B------:R-:W-:Y:S04]  /*5cb0*/  ISETP.GE.AND P0, PT, R26, 0x1, PT ;  /* 0x000000011a00780c */ /* 0x000fe80003f06270 */
[----:B------:R-:W1:Y:S01]  /*5cc0*/  LDC.64 R10, c[0x0][0xb18] ;  /* 0x0002c600ff0a7b82 */ /* 0x000e620000000a00 */
[----:B------:R-:W-:Y:S01]  /*5cd0*/  PRMT R0, RZ, 0x654, R0 ;  /* 0x00000654ff007816 */ /* 0x000fe20000000000 */
[----:B------:R-:W-:Y:S01]  /*5ce0*/  @!PT LDS RZ, [RZ] ;  /* 0x00000000fffff984 */ /* 0x000fe20000000800 */
[----:B------:R-:W-:Y:S01]  /*5cf0*/  @!PT LDS RZ, [RZ] ;  /* 0x00000000fffff984 */ /* 0x000fe20000000800 */
[----:B------:R-:W-:Y:S01]  /*5d00*/  @!PT LDS RZ, [RZ] ;  /* 0x00000000fffff984 */ /* 0x000fe20000000800 */
[----:B------:R-:W-:Y:S01]  /*5d10*/  @!PT LDS RZ, [RZ] ;  /* 0x00000000fffff984 */ /* 0x000fe20000000800 */
[----:B------:R2:W-:Y:S06]  /*5d20*/  MEMBAR.ALL.CTA ;  /* 0x0000000000007992 */ /* 0x0005ec0000008000 */
[----:B--2---:R-:W2:Y:S01]  /*5d30*/  FENCE.VIEW.ASYNC.S ;  /* 0x00000000000073c6 */ /* 0x004ea20000000000 */
[----:B------:R-:W1:Y:S08]  /*5d40*/  @!P1 LDC R14, c[0x0][0xb20] ;  /* 0x0002c800ff0e9b82 */ /* 0x000e700000000800 */
[----:B------:R-:W1:Y:S01]  /*5d50*/  @!P1 LDC R9, c[0x0][0xb0c] ;  /* 0x0002c300ff099b82 */ /* 0x000e620000000800 */
[----:B--2---:R2:W-:Y:S01]  /*5d60*/  SYNCS.ARRIVE.TRANS64.RED.A1T0 RZ, [R0+URZ], RZ ;  /* 0x000000ff00ff79a7 */ /* 0x0045e200081004ff */
[----:B----4-:R-:W-:Y:S04]  /*5d70*/  LOP3.LUT P4, RZ, R18, 0x1, RZ, 0xc0, !PT ;  /* 0x0000000112ff7812 */ /* 0x010fe8000788c0ff */
[----:B------:R-:W-:Y:S09]  /*5d80*/  P2R R73, PR, RZ, 0x10 ;  /* 0x00000010ff497803 */ /* 0x000ff20000000000 */
[----:B------:R-:W-:Y:S02]  /*5d90*/  @P4 MOV R31, R16 ;  /* 0x00000010001f4202 */ /* 0x000fe40000000f00 */
[----:B------:R-:W-:Y:S01]  /*5da0*/  @P4 LOP3.LUT R29, R17, 0xffff, RZ, 0xc0, !PT ;  /* 0x0000ffff111d4812 */ /* 0x000fe200078ec0ff */
[----:B--23--:R-:W-:Y:S06]  /*5db0*/  @!P0 BRA `(.L_x_112) ;  /* 0x0000000000a48947 */ /* 0x00cfec0003800000 */
[----:B------:R-:W-:Y:S01]  /*5dc0*/  IMAD.HI.U32 R36, R62, R25, RZ ;  /* 0x000000193e247227 */ /* 0x000fe200078e00ff */
[----:B------:R-:W-:Y:S02]  /*5dd0*/  ISETP.NE.AND P0, PT, R24, 0x1, PT ;  /* 0x000000011800780c */ /* 0x000fe40003f05270 */
[----:B------:R-:W-:Y:S01]  /*5de0*/  ISETP.NE.AND P2, PT, R26, 0x1, PT ;  /* 0x000000011a00780c */ /* 0x000fe20003f45270 */
[-C--:B------:R-:W-:Y:S01]  /*5df0*/  IMAD.HI.U32 R34, R63, R56.reuse, RZ ;  /* 0x000000383f227227 */ /* 0x080fe200078e00ff */
[----:B------:R-:W-:Y:S02]  /*5e00*/  SHF.R.U32.HI R37, RZ, R61, R36 ;  /* 0x0000003dff257219 */ /* 0x000fe40000011624 */
[----:B------:R-:W-:Y:S01]  /*5e10*/  ISETP.NE.AND P3, PT, R28, 0x1, PT ;  /* 0x000000011c00780c */ /* 0x000fe20003f65270 */
[----:B------:R-:W-:Y:S01]  /*5e20*/  IMAD.HI.U32 R40, R29, R25, RZ ;  /* 0x000000191d287227 */ /* 0x000fe200078e00ff */
[----:B------:R-:W-:Y:S02]  /*5e30*/  SHF.R.U32.HI R34, RZ, R57, R34 ;  /* 0x00000039ff227219 */ /* 0x000fe40000011622 */
[----:B------:R-:W-:Y:S01]  /*5e40*/  SEL R3, R62, R37, !P0 ;  /* 0x000000253e037207 */ /* 0x000fe20004000000 */
[----:B------:R-:W-:Y:S01]  /*5e50*/  IMAD.HI.U32 R38, R31, R56, RZ ;  /* 0x000000381f267227 */ /* 0x000fe200078e00ff */
[----:B------:R-:W-:Y:S03]  /*5e60*/  SEL R7, R63, R34, !P3 ;  /* 0x000000223f077207 */ /* 0x000fe60005800000 */
[-C--:B------:R-:W-:Y:S01]  /*5e70*/  IMAD.HI.U32 R34, R3, R22.reuse, RZ ;  /* 0x0000001603227227 */ /* 0x080fe200078e00ff */
[----:B------:R-:W-:Y:S03]  /*5e80*/  SHF.R.U32.HI R38, RZ, R57, R38 ;  /* 0x00000039ff267219 */ /* 0x000fe60000011626 */
[----:B------:R-:W-:Y:S01]  /*5e90*/  IMAD.HI.U32 R36, R7, R22, RZ ;  /* 0x0000001607247227 */ /* 0x000fe200078e00ff */
[----:B------:R-:W-:Y:S02]  /*5ea0*/  @P2 SHF.R.U32.HI R3, RZ, R23, R34 ;  /* 0x00000017ff032219 */ /* 0x000fe40000011622 */
[----:B------:R-:W-:Y:S02]  /*5eb0*/  SHF.R.U32.HI R34, RZ, R61, R40 ;  /* 0x0000003dff227219 */ /* 0x000fe40000011628 */
[----:B------:R-:W-:Y:S01]  /*5ec0*/  @P2 SHF.R.U32.HI R7, RZ, R23, R36 ;  /* 0x00000017ff072219 */ /* 0x000fe20000011624 */
[C---:B------:R-:W-:Y:S01]  /*5ed0*/  IMAD R2, R26.reuse, R3, RZ ;  /* 0x000000031a027224 */ /* 0x040fe200078e02ff */
[----:B------:R-:W-:Y:S02]  /*5ee0*/  SEL R5, R29, R34, !P0 ;  /* 0x000000221d057207 */ /* 0x000fe40004000000 */
[----:B------:R-:W-:Y:S01]  /*5ef0*/  SEL R3, R31, R38, !P3 ;  /* 0x000000261f037207 */ /* 0x000fe20005800000 */
[----:B------:R-:W-:Y:S01]  /*5f00*/  IMAD R4, R26, R7, RZ ;  /* 0x000000071a047224 */ /* 0x000fe200078e02ff */
[C---:B------:R-:W-:Y:S01]  /*5f10*/  ISETP.GE.AND P0, PT, R5.reuse, R2, PT ;  /* 0x000000020500720c */ /* 0x040fe20003f06270 */
[----:B------:R-:W-:Y:S03]  /*5f20*/  IMAD.HI.U32 R6, R5, R22, RZ ;  /* 0x0000001605067227 */ /* 0x000fe600078e00ff */
[----:B------:R-:W-:Y:S01]  /*5f30*/  ISETP.GE.OR P0, PT, R3, R4, P0 ;  /* 0x000000040300720c */ /* 0x000fe20000706670 */
[----:B------:R-:W-:Y:S01]  /*5f40*/  IMAD.MOV R4, RZ, RZ, -R3 ;  /* 0x000000ffff047224 */ /* 0x000fe200078e0a03 */
[-C--:B------:R-:W-:Y:S03]  /*5f50*/  SHF.R.U32.HI R6, RZ, R23.reuse, R6 ;  /* 0x00000017ff067219 */ /* 0x080fe60000011606 */
[----:B------:R-:W-:Y:S01]  /*5f60*/  IMAD R31, R28, R4, R31 ;  /* 0x000000041c1f7224 */ /* 0x000fe200078e021f */
[----:B------:R-:W-:Y:S05]  /*5f70*/  SEL R15, R5, R6, !P2 ;  /* 0x00000006050f7207 */ /* 0x000fea0005000000 */
[----:B------:R-:W-:Y:S02]  /*5f80*/  IMAD.MOV R6, RZ, RZ, -R15 ;  /* 0x000000ffff067224 */ /* 0x000fe400078e0a0f */
[C---:B------:R-:W-:Y:S04]  /*5f90*/  @!P0 IMAD.HI.U32 R2, R3.reuse, R22, RZ ;  /* 0x0000001603028227 */ /* 0x040fe800078e00ff */
[----:B------:R-:W-:Y:S01]  /*5fa0*/  IMAD R6, R26, R6, R5 ;  /* 0x000000061a067224 */ /* 0x000fe200078e0205 */
[----:B------:R-:W-:Y:S04]  /*5fb0*/  @!P0 SHF.R.U32.HI R2, RZ, R23, R2 ;  /* 0x00000017ff028219 */ /* 0x000fe80000011602 */
[----:B------:R-:W-:Y:S02]  /*5fc0*/  @!P0 SEL R0, R3, R2, !P2 ;  /* 0x0000000203008207 */ /* 0x000fe40005000000 */
[----:B------:R-:W-:Y:S02]  /*5fd0*/  IADD3 R2, PT, PT, -R5, RZ, RZ ;  /* 0x000000ff05027210 */ /* 0x000fe40007ffe1ff */
[----:B------:R-:W-:Y:S01]  /*5fe0*/  @!P0 IADD3 R8, PT, PT, R15, -R0, RZ ;  /* 0x800000000f088210 */ /* 0x000fe20007ffe0ff */
[----:B------:R-:W-:Y:S02]  /*5ff0*/  @!P0 IMAD R0, R7, R6, R0 ;  /* 0x0000000607008224 */ /* 0x000fe400078e0200 */
[----:B------:R-:W-:Y:S02]  /*6000*/  IMAD R29, R24, R2, R29 ;  /* 0x00000002181d7224 */ /* 0x000fe400078e021d */
[----:B------:R-:W-:Y:S02]  /*6010*/  @!P0 IMAD R5, R8, R26, R3 ;  /* 0x0000001a08058224 */ /* 0x000fe400078e0203 */
[----:B------:R-:W-:Y:S04]  /*6020*/  @!P0 IMAD.MOV.U32 R3, RZ, RZ, R0 ;  /* 0x000000ffff038224 */ /* 0x000fe800078e0000 */
[----:B------:R-:W-:Y:S02]  /*6030*/  IMAD R31, R3, R28, R31 ;  /* 0x0000001c031f7224 */ /* 0x000fe400078e021f */
[----:B------:R-:W-:Y:S07]  /*6040*/  IMAD R29, R5, R24, R29 ;  /* 0x00000018051d7224 */ /* 0x000fee00078e021d */
.L_x_112:
[----:B-1----:R-:W-:Y:S01]  /*6050*/  @!P1 ISETP.NE.AND P0, PT, R10, 0x1, PT ;  /* 0x000000010a00980c */ /* 0x002fe20003f05270 */
[----:B------:R-:W-:Y:S01]  /*6060*/  @!P1 IMAD.HI.U32 R3, R29, R11, RZ ;  /* 0x0000000b1d039227 */ /* 0x000fe200078e00ff */
[----:B------:R-:W-:Y:S01]  /*6070*/  R2UR UR42, R21 ;  /* 0x00000000152a72ca */ /* 0x000fe200000e0000 */
[----:B------:R-:W-:Y:S01]  /*6080*/  BSSY.RECONVERGENT B6, `(.L_x_113) ;  /* 0x0000031000067945 */ /* 0x000fe20003800200 */
[----:B------:R-:W-:Y:S01]  /*6090*/  R2UR UR41, R20 ;  /* 0x00000000142972ca */ /* 0x000fe200000e0000 */
[----:B------:R-:W-:Y:S01]  /*60a0*/  @!P1 IMAD.HI.U32 R0, R31, R12, RZ ;  /* 0x0000000c1f009227 */ /* 0x000fe200078e00ff */
[----:B------:R-:W-:Y:S02]  /*60b0*/  @!P1 SHF.R.U32.HI R2, RZ, R14, R3 ;  /* 0x0000000eff029219 */ /* 0x000fe40000011603 */
[----:B------:R-:W-:Y:S01]  /*60c0*/  @!P1 ISETP.NE.AND P2, PT, R9, 0x1, PT ;  /* 0x000000010900980c */ /* 0x000fe20003f45270 */
[----:B------:R-:W-:Y:S01]  /*60d0*/  VIADD R76, R76, 0x1 ;  /* 0x000000014c4c7836 */ /* 0x000fe20000000000 */
[----:B------:R-:W-:Y:S02]  /*60e0*/  @!P1 SEL R2, R29, R2, !P0 ;  /* 0x000000021d029207 */ /* 0x000fe40004000000 */
[----:B------:R-:W-:Y:S02]  /*60f0*/  @!P1 SHF.R.U32.HI R0, RZ, R13, R0 ;  /* 0x0000000dff009219 */ /* 0x000fe40000011600 */
[----:B------:R-:W-:Y:S01]  /*6100*/  LOP3.LUT P0, RZ, R67, 0x90, RZ, 0xc0, !PT ;  /* 0x0000009043ff7812 */ /* 0x000fe2000780c0ff */
[----:B------:R-:W-:Y:S01]  /*6110*/  USHF.L.U32 UR42, UR42, 0x6, URZ ;  /* 0x000000062a2a7899 */ /* 0x000fe200080006ff */
[----:B------:R-:W-:Y:S01]  /*6120*/  @!P1 SEL R3, R31, R0, !P2 ;  /* 0x000000001f039207 */ /* 0x000fe20005000000 */
[----:B------:R-:W-:Y:S01]  /*6130*/  USHF.L.U32 UR41, UR41, 0x7, URZ ;  /* 0x0000000729297899 */ /* 0x000fe200080006ff */
[----:B------:R-:W-:Y:S03]  /*6140*/  @P4 SHF.R.U32.HI R68, RZ, 0x10, R17 ;  /* 0x00000010ff444819 */ /* 0x000fe60000011611 */
[----:B------:R-:W-:Y:S02]  /*6150*/  @!P1 IMAD.IADD R0, R2, 0x1, -R3 ;  /* 0x0000000102009824 */ /* 0x000fe400078e0a03 */
[----:B------:R-:W-:Y:S02]  /*6160*/  @!P1 IMAD.IADD R2, R3, 0x1, -R2 ;  /* 0x0000000103029824 */ /* 0x000fe400078e0a02 */
[----:B------:R-:W-:Y:S02]  /*6170*/  @!P1 IMAD R31, R0, R9, R31 ;  /* 0x00000009001f9224 */ /* 0x000fe400078e021f */
[----:B------:R-:W-:Y:S01]  /*6180*/  @!P1 IMAD R29, R2, R10, R29 ;  /* 0x0000000a021d9224 */ /* 0x000fe200078e021d */
[----:B------:R-:W-:Y:S06]  /*6190*/  @!P0 BRA `(.L_x_114) ;  /* 0x00000000007c8947 */ /* 0x000fec0003800000 */
[----:B------:R-:W1:Y:S01]  /*61a0*/  LDCU.64 UR8, c[0x4][0x80] ;  /* 0x01001000ff0877ac */ /* 0x000e620008000a00 */
[----:B------:R-:W-:Y:S01]  /*61b0*/  MOV R2, 0x0 ;  /* 0x0000000000027802 */ /* 0x000fe20000000f00 */
[----:B------:R-:W-:Y:S02]  /*61c0*/  HFMA2 R12, -RZ, RZ, 0, 5.9604644775390625e-08 ;  /* 0x00000001ff0c7431 */ /* 0x000fe400000001ff */
[----:B------:R-:W-:Y:S01]  /*61d0*/  IMAD.MOV.U32 R8, RZ, RZ, 0x70 ;  /* 0x00000070ff087424 */ /* 0x000fe200078e00ff */
[----:B------:R2:W3:Y:S01]  /*61e0*/  LDC.64 R14, c[0x4][R2] ;  /* 0x01000000020e7b82 */ /* 0x0004e20000000a00 */
[----:B------:R-:W4:Y:S01]  /*61f0*/  LDCU.64 UR6, c[0x4][0x88] ;  /* 0x01001100ff0677ac */ /* 0x000f220008000a00 */
[----:B------:R-:W-:Y:S01]  /*6200*/  IMAD.MOV.U32 R13, RZ, RZ, RZ ;  /* 0x000000ffff0d7224 */ /* 0x000fe200078e00ff */
[----:B------:R-:W2:Y:S01]  /*6210*/  LDCU.64 UR4, c[0x4][0x8] ;  /* 0x01000100ff0477ac */ /* 0x000ea20008000a00 */
[----:B-1----:R-:W-:Y:S01]  /*6220*/  MOV R5, UR9 ;  /* 0x0000000900057c02 */ /* 0x002fe20008000f00 */
[----:B------:R-:W-:Y:S01]  /*6230*/  IMAD.U32 R4, RZ, RZ, UR8 ;  /* 0x00000008ff047e24 */ /* 0x000fe2000f8e00ff */
[----:B----4-:R-:W-:Y:S01]  /*6240*/  MOV R7, UR7 ;  /* 0x0000000700077c02 */ /* 0x010fe20008000f00 */
[----:B------:R-:W-:Y:S01]  /*6250*/  IMAD.U32 R6, RZ, RZ, UR6 ;  /* 0x00000006ff067e24 */ /* 0x000fe2000f8e00ff */
[----:B--2---:R-:W-:Y:S01]  /*6260*/  MOV R11, UR5 ;  /* 0x00000005000b7c02 */ /* 0x004fe20008000f00 */
[----:B------:R-:W-:Y:S02]  /*6270*/  IMAD.U32 R10, RZ, RZ, UR4 ;  /* 0x00000004ff0a7e24 */ /* 0x000fe4000f8e00ff */
[----:B------:R-:W-:Y:S07]  /*6280*/  LEPC R20, `(.L_x_115) ;  /* 0x000000001014794e */ /* 0x000fee0000000000 */
[----:B---3-5:R-:W-:Y:S05]  /*6290*/  CALL.ABS.NOINC R14 ;  /* 0x000000000e007343 */ /* 0x028fea0003c00000 */
.L_x_115:
[----:B------:R-:W1:Y:S01]  /*62a0*/  LDCU.64 UR8, c[0x4][0x80] ;  /* 0x01001000ff0877ac */ /* 0x000e620008000a00 */
[----:B------:R-:W2:Y:S01]  /*62b0*/  LDC.64 R2, c[0x4][R2] ;  /* 0x0100000002027b82 */ /* 0x000ea20000000a00 */
[----:B------:R-:W-:Y:S02]  /*62c0*/  HFMA2 R12, -RZ, RZ, 0, 5.9604644775390625e-08 ;  /* 0x00000001ff0c7431 */ /* 0x000fe400000001ff */
[----:B------:R-:W-:Y:S02]  /*62d0*/  IMAD.MOV.U32 R8, RZ, RZ, 0x70 ;  /* 0x00000070ff087424 */ /* 0x000fe400078e00ff */
[----:B------:R-:W-:Y:S01]  /*62e0*/  IMAD.MOV.U32 R13, RZ, RZ, RZ ;  /* 0x000000ffff0d7224 */ /* 0x000fe200078e00ff */
[----:B------:R-:W3:Y:S01]  /*62f0*/  LDCU.64 UR6, c[0x4][0x88] ;  /* 0x01001100ff0677ac */ /* 0x000ee20008000a00 */
[----:B------:R-:W4:Y:S01]  /*6300*/  LDCU.64 UR4, c[0x4][0x8] ;  /* 0x01000100ff0477ac */ /* 0x000f220008000a00 */
[----:B-1----:R-:W-:Y:S02]  /*6310*/  MOV R4, UR8 ;  /* 0x0000000800047c02 */ /* 0x002fe40008000f00 */
[----:B------:R-:W-:Y:S02]  /*6320*/  MOV R5, UR9 ;  /* 0x0000000900057c02 */ /* 0x000fe40008000f00 */
[----:B---3--:R-:W-:Y:S01]  /*6330*/  MOV R7, UR7 ;  /* 0x0000000700077c02 */ /* 0x008fe20008000f00 */
[----:B------:R-:W-:Y:S01]  /*6340*/  IMAD.U32 R6, RZ, RZ, UR6 ;  /* 0x00000006ff067e24 */ /* 0x000fe2000f8e00ff */
[----:B----4-:R-:W-:Y:S01]  /*6350*/  MOV R11, UR5 ;  /* 0x00000005000b7c02 */ /* 0x010fe20008000f00 */
[----:B------:R-:W-:Y:S02]  /*6360*/  IMAD.U32 R10, RZ, RZ, UR4 ;  /* 0x00000004ff0a7e24 */ /* 0x000fe4000f8e00ff */
[----:B------:R-:W-:Y:S07]  /*6370*/  LEPC R20, `(.L_x_114) ;  /* 0x000000001014794e */ /* 0x000fee0000000000 */
[----:B--2---:R-:W-:Y:S05]  /*6380*/  CALL.ABS.NOINC R2 ;  /* 0x0000000002007343 */ /* 0x004fea0003c00000 */
.L_x_114:
[----:B------:R-:W-:Y:S05]  /*6390*/  BSYNC.RECONVERGENT B6 ;  /* 0x0000000000067941 */ /* 0x000fea0003800200 */
.L_x_113:
[----:B------:R-:W-:Y:S01]  /*63a0*/  ISETP.NE.U32.AND P4, PT, R54, RZ, PT ;  /* 0x000000ff3600720c */ /* 0x000fe20003f85070 */
[----:B------:R-:W-:Y:S01]  /*63b0*/  UISETP.NE.AND UP2, UPT, UR50, URZ, UPT ;  /* 0x000000ff3200728c */ /* 0x000fe2000bf45270 */
[----:B------:R-:W-:Y:S01]  /*63c0*/  ISETP.NE.U32.AND P2, PT, RZ, UR38, PT ;  /* 0x00000026ff007c0c */ /* 0x000fe2000bf45070 */
[----:B------:R-:W-:Y:S01]  /*63d0*/  UISETP.NE.U32.AND UP1, UPT, UR44, URZ, UPT ;  /* 0x000000ff2c00728c */ /* 0x000fe2000bf25070 */
[----:B------:R-:W-:Y:S01]  /*63e0*/  ISETP.NE.AND.EX P4, PT, R55, RZ, PT, P4 ;  /* 0x000000ff3700720c */ /* 0x000fe20003f85340 */
[----:B------:R-:W-:Y:S01]  /*63f0*/  UPLOP3.LUT UP0, UPT, UPT, UPT, UPT, 0x40, 0x4 ;  /* 0x000000000004789c */ /* 0x000fe20003f0e870 */
[----:B------:R-:W-:Y:S01]  /*6400*/  ISETP.NE.AND.EX P2, PT, RZ, UR39, PT, P2 ;  /* 0x00000027ff007c0c */ /* 0x000fe2000bf45320 */
[----:B------:R-:W-:Y:S01]  /*6410*/  UISETP.NE.AND.EX UP1, UPT, UR45, URZ, UPT, UP1 ;  /* 0x000000ff2d00728c */ /* 0x000fe2000bf25310 */
[----:B------:R-:W-:Y:S04]  /*6420*/  PLOP3.LUT P1, PT, PT, PT, UP2, 0x80, 0x8 ;  /* 0x000000000008781c */ /* 0x000fe80003f2f028 */
[----:B------:R-:W-:Y:S06]  /*6430*/  @UP2 UPLOP3.LUT UP0, UPT, UPT, UPT, UP1, 0x80, 0x8 ;  /* 0x000000000008289c */ /* 0x000fec0003f0f010 */
[----:B------:R-:W-:Y:S01]  /*6440*/  PLOP3.LUT P0, PT, PT, PT, UP0, 0x80, 0x8 ;  /* 0x000000000008781c */ /* 0x000fe20003f0f008 */
[----:B------:R-:W-:Y:S01]  /*6450*/  @!UPT UIADD3 URZ, UPT, UPT, URZ, URZ, URZ ;  /* 0x000000fffffff290 */ /* 0x000fe2000fffe0ff */
[----:B------:R-:W-:Y:S11]  /*6460*/  BRA.U !UP1, `(.L_x_116) ;  /* 0x0000000109387547 */ /* 0x000ff6000b800000 */
[----:B------:R-:W-:Y:S01]  /*6470*/  UISETP.NE.U32.AND UP0, UPT, UR38, URZ, UPT ;  /* 0x000000ff2600728c */ /* 0x000fe2000bf05070 */
[----:B------:R-:W-:Y:S02]  /*6480*/  HFMA2 R0, -RZ, RZ, 0, 5.9604644775390625e-08 ;  /* 0x00000001ff007431 */ /* 0x000fe400000001ff */
[----:B------:R-:W-:Y:S01]  /*6490*/  IMAD.MOV.U32 R59, RZ, RZ, 0x1 ;  /* 0x00000001ff3b7424 */ /* 0x000fe200078e00ff */
[----:B------:R-:W-:Y:S06]  /*64a0*/  UISETP.NE.AND.EX UP0, UPT, UR39, URZ, UPT, UP0 ;  /* 0x000000ff2700728c */ /* 0x000fec000bf05300 */
[----:B------:R-:W-:Y:S05]  /*64b0*/  PLOP3.LUT P3, PT, PT, PT, UP0, 0x80, 0x8 ;  /* 0x000000000008781c */ /* 0x000fea0003f6f008 */
[----:B------:R-:W1:Y:S01]  /*64c0*/  @UP0 LDCU.64 UR6, c[0x0][0x888] ;  /* 0x00011100ff0607ac */ /* 0x000e620008000a00 */
[----:B------:R-:W-:Y:S07]  /*64d0*/  @UP0 UIMAD UR4, UR36, UR44, URZ ;  /* 0x0000002c240402a4 */ /* 0x000fee000f8e02ff */
[----:B------:R-:W-:Y:S01]  /*64e0*/  @!P3 PRMT R59, R0, 0x7610, R59 ;  /* 0x00007610003bb816 */ /* 0x000fe2000000003b */
[----:B-1----:R-:W-:Y:S03]  /*64f0*/  @UP0 UIMAD.WIDE UR6, UR4, 0x4, UR6 ;  /* 0x00000004040608a5 */ /* 0x002fe6000f8e0206 */
[----:B------:R-:W1:Y:S03]  /*6500*/  @!UP0 LDCU UR4, c[0x0][0x880] ;  /* 0x00011000ff0487ac */ /* 0x000e660008000800 */
[----:B------:R-:W-:Y:S01]  /*6510*/  IMAD.U32 R2, RZ, RZ, UR6 ;  /* 0x00000006ff027e24 */ /* 0x000fe2000f8e00ff */
[----:B------:R-:W-:Y:S05]  /*6520*/  MOV R3, UR7 ;  /* 0x0000000700037c02 */ /* 0x000fea0008000f00 */
[----:B-----5:R2:W5:Y:S02]  /*6530*/  @P3 LDG.E R35, desc[UR46][R2.64] ;  /* 0x0000002e02233981 */ /* 0x020564000c1e1900 */
[----:B-12---:R-:W-:Y:S02]  /*6540*/  @!P3 IMAD.U32 R35, RZ, RZ, UR4 ;  /* 0x00000004ff23be24 */ /* 0x006fe4000f8e00ff */
.L_x_116:
[----:B------:R-:W-:Y:S05]  /*6550*/  @!P4 BRA `(.L_x_117) ;  /* 0x000000000020c947 */ /* 0x000fea0003800000 */
[----:B------:R-:W-:Y:S04]  /*6560*/  ISETP.NE.U32.AND P3, PT, R52, RZ, PT ;  /* 0x000000ff3400720c */ /* 0x000fe80003f65070 */
[----:B------:R-:W-:Y:S11]  /*6570*/  ISETP.NE.AND.EX P3, PT, R53, RZ, PT, P3 ;  /* 0x000000ff3500720c */ /* 0x000ff60003f65330 */
[----:B------:R-:W-:Y:S02]  /*6580*/  @!UPT UIADD3 URZ, UPT, UPT, URZ, URZ, URZ ;  /* 0x000000fffffff290 */ /* 0x000fe4000fffe0ff */
[----:B------:R-:W1:Y:S01]  /*6590*/  @P3 LDC.64 R2, c[0x0][0x8a8] ;  /* 0x00022a00ff023b82 */ /* 0x000e620000000a00 */
[----:B------:R-:W-:Y:S04]  /*65a0*/  @P3 IMAD R0, R54, UR36, RZ ;  /* 0x0000002436003c24 */ /* 0x000fe8000f8e02ff */
[----:B-1----:R-:W-:Y:S05]  /*65b0*/  @P3 IMAD.WIDE R2, R0, 0x4, R2 ;  /* 0x0000000400023825 */ /* 0x002fea00078e0202 */
[----:B-----5:R1:W5:Y:S02]  /*65c0*/  @P3 LDG.E R32, desc[UR46][R2.64] ;  /* 0x0000002e02203981 */ /* 0x020364000c1e1900 */
[----:B-1----:R-:W2:Y:S02]  /*65d0*/  @!P3 LDC R32, c[0x0][0x8a0] ;  /* 0x00022800ff20bb82 */ /* 0x002ea40000000800 */
.L_x_117:
[----:B-----5:R-:W-:Y:S01]  /*65e0*/  FSETP.NEU.AND P3, PT, R35, RZ, PT ;  /* 0x000000ff2300720b */ /* 0x020fe20003f6d000 */
[----:B------:R-:W-:Y:S01]  /*65f0*/  IMAD.SHL.U32 R77, R64, 0x2, RZ ;  /* 0x00000002404d7824 */ /* 0x000fe200078e00ff */
[----:B------:R-:W-:Y:S01]  /*6600*/  SEL R5, RZ, 0xffffffff, P2 ;  /* 0xffffffffff057807 */ /* 0x000fe20001000000 */
[----:B------:R-:W-:Y:S01]  /*6610*/  BSSY B1, `(.L_x_118) ;  /* 0x0000034000017945 */ /* 0x000fe20003800000 */
[----:B------:R-:W-:Y:S01]  /*6620*/  @P1 LOP3.LUT P2, RZ, R59, 0xff, RZ, 0xc0, !PT ;  /* 0x000000ff3bff1812 */ /* 0x000fe2000784c0ff */
[----:B------:R-:W-:Y:S01]  /*6630*/  IMAD.MOV.U32 R39, RZ, RZ, 0x1 ;  /* 0x00000001ff277424 */ /* 0x000fe200078e00ff */
[----:B------:R-:W-:Y:S01]  /*6640*/  @P1 SEL R0, RZ, 0xffffffff, P3 ;  /* 0xffffffffff001807 */ /* 0x000fe20001800000 */
[C---:B------:R-:W-:Y:S01]  /*6650*/  IMAD R34, R30.reuse, 0x40, R33 ;  /* 0x000000401e227824 */ /* 0x040fe200078e0221 */
[----:B------:R-:W-:Y:S01]  /*6660*/  LOP3.LUT R71, R71, 0x1, RZ, 0x3c, !PT ;  /* 0x0000000147477812 */ /* 0x000fe200078e3cff */
[----:B------:R-:W-:Y:S01]  /*6670*/  IMAD.MOV.U32 R38, RZ, RZ, RZ ;  /* 0x000000ffff267224 */ /* 0x000fe200078e00ff */
[----:B------:R-:W-:Y:S02]  /*6680*/  @P0 SEL R0, R5, R0, !P2 ;  /* 0x0000000005000207 */ /* 0x000fe40005000000 */
[----:B------:R-:W-:Y:S02]  /*6690*/  CS2R R50, SRZ ;  /* 0x0000000000327805 */ /* 0x000fe4000001ff00 */
[----:B------:R-:W-:Y:S02]  /*66a0*/  LEA R74, R30, UR48, 0x3 ;  /* 0x000000301e4a7c11 */ /* 0x000fe4000f8e18ff */
[----:B------:R-:W-:Y:S02]  /*66b0*/  CS2R R48, SRZ ;  /* 0x0000000000307805 */ /* 0x000fe4000001ff00 */
[----:B------:R-:W-:Y:S02]  /*66c0*/  @P1 LOP3.LUT R0, R0, 0x1, RZ, 0xc0, !PT ;  /* 0x0000000100001812 */ /* 0x000fe400078ec0ff */
[----:B------:R-:W-:Y:S02]  /*66d0*/  CS2R R42, SRZ ;  /* 0x00000000002a7805 */ /* 0x000fe4000001ff00 */
[----:B------:R-:W-:Y:S02]  /*66e0*/  SHF.L.U32 R3, R70, 0x1f, RZ ;  /* 0x0000001f46037819 */ /* 0x000fe400000006ff */
[----:B------:R-:W-:Y:S02]  /*66f0*/  CS2R R40, SRZ ;  /* 0x0000000000287805 */ /* 0x000fe4000001ff00 */
[----:B------:R-:W-:Y:S01]  /*6700*/  ISETP.NE.U32.OR P5, PT, R0, 0x1, !P1 ;  /* 0x000000010000780c */ /* 0x000fe20004fa5470 */
[----:B------:R-:W-:Y:S01]  /*6710*/  VIADD R82, R77, UR48 ;  /* 0x000000304d527c36 */ /* 0x000fe20008000000 */
[----:B------:R-:W-:Y:S02]  /*6720*/  PLOP3.LUT P2, PT, PT, PT, UP1, 0x80, 0x8 ;  /* 0x000000000008781c */ /* 0x000fe40003f4f018 */
[----:B------:R-:W-:Y:S02]  /*6730*/  SEL R0, RZ, 0xffffffff, P3 ;  /* 0xffffffffff007807 */ /* 0x000fe40001800000 */
[----:B------:R-:W-:Y:S02]  /*6740*/  LOP3.LUT P3, R75, R59, 0xff, RZ, 0xc0, !PT ;  /* 0x000000ff3b4b7812 */ /* 0x000fe4000786c0ff */
[----:B------:R-:W-:Y:S05]  /*6750*/  P2R R78, PR, RZ, 0x20 ;  /* 0x00000020ff4e7803 */ /* 0x000fea0000000000 */
[----:B------:R-:W-:Y:S02]  /*6760*/  @P5 SHF.L.U32 R2, R71, 0x1f, RZ ;  /* 0x0000001f47025819 */ /* 0x000fe400000006ff */
[----:B------:R-:W-:Y:S02]  /*6770*/  @P2 SEL R0, R5, R0, !P3 ;  /* 0x0000000005002207 */ /* 0x000fe40005800000 */
[----:B------:R-:W1:Y:S02]  /*6780*/  @P5 SYNCS.PHASECHK.TRANS64.TRYWAIT P1, [UR48+0xd0], R2 ;  /* 0x0000d002ff0055a7 */ /* 0x000e640008021130 */
[----:B------:R-:W-:Y:S04]  /*6790*/  LOP3.LUT R0, R0, 0x1, RZ, 0xc0, !PT ;  /* 0x0000000100007812 */ /* 0x000fe800078ec0ff */
[----:B------:R-:W-:Y:S04]  /*67a0*/  ISETP.NE.U32.AND P4, PT, R0, 0x1, PT ;  /* 0x000000010000780c */ /* 0x000fe80003f85070 */
[----:B------:R-:W-:Y:S01]  /*67b0*/  P2R R80, PR, RZ, 0x10 ;  /* 0x00000010ff507803 */ /* 0x000fe20000000000 */
[----:B------:R3:W4:Y:S01]  /*67c0*/  SYNCS.PHASECHK.TRANS64.TRYWAIT P0, [R74+URZ+0x140], R3 ;  /* 0x000140034a0075a7 */ /* 0x00072200080011ff */
[----:B-1----:R-:W-:Y:S01]  /*67d0*/  @P5 SEL R39, RZ, 0x1, !P1 ;  /* 0x00000001ff275807 */ /* 0x002fe20004800000 */
[----:B---3--:R-:W-:Y:S06]  /*67e0*/  @!P5 BRA `(.L_x_119) ;  /* 0x000000000058d947 */ /* 0x008fec0003800000 */
[C---:B------:R-:W-:Y:S01]  /*67f0*/  VIADD R0, R82.reuse, 0x200 ;  /* 0x0000020052007836 */ /* 0x040fe20000000000 */
[----:B------:R-:W-:Y:S01]  /*6800*/  LOP3.LUT P5, RZ, R65, 0x40, RZ, 0xc0, !PT ;  /* 0x0000004041ff7812 */ /* 0x000fe200078ac0ff */
[----:B------:R-:W-:Y:S01]  /*6810*/  BSSY B0, `(.L_x_120) ;  /* 0x000000e000007945 */ /* 0x000fe20003800000 */
[----:B------:R-:W-:Y:S01]  /*6820*/  ISETP.NE.AND P2, PT, R39, RZ, PT ;  /* 0x000000ff2700720c */ /* 0x000fe20003f45270 */
[----:B------:R-:W-:Y:S01]  /*6830*/  @P4 VIADD R2, R82, 0x210 ;  /* 0x0000021052024836 */ /* 0x000fe20000000000 */
[----:B------:R-:W-:Y:S01]  /*6840*/  PLOP3.LUT P1, PT, PT, PT, PT, 0x8, 0x80 ;  /* 0x000000000080781c */ /* 0x000fe20003f2e170 */
[----:B------:R-:W-:Y:S01]  /*6850*/  IMAD.MOV.U32 R51, RZ, RZ, RZ ;  /* 0x000000ffff337224 */ /* 0x000fe200078e00ff */
[----:B------:R-:W-:Y:S02]  /*6860*/  @P4 PLOP3.LUT P1, PT, P5, PT, PT, 0x80, 0x8 ;  /* 0x000000000008481c */ /* 0x000fe40002f2f070 */
[----:B------:R-:W-:Y:S02]  /*6870*/  CS2R R48, SRZ ;  /* 0x0000000000307805 */ /* 0x000fe4000001ff00 */
[----:B------:R-:W-:Y:S02]  /*6880*/  CS2R R42, SRZ ;  /* 0x00000000002a7805 */ /* 0x000fe4000001ff00 */
[----:B------:R-:W-:Y:S07]  /*6890*/  CS2R R40, SRZ ;  /* 0x0000000000287805 */ /* 0x000fee000001ff00 */
[----:B------:R-:W-:Y:S01]  /*68a0*/  @P1 VIADD R2, R0, 0xfffffff0 ;  /* 0xfffffff000021836 */ /* 0x000fe20000000000 */
[----:B------:R-:W-:Y:S06]  /*68b0*/  @P2 BRA `(.L_x_121) ;  /* 0x00000000000c2947 */ /* 0x000fec0003800000 */
[----:B------:R-:W-:Y:S04]  /*68c0*/  SHF.L.U32 R5, R71, 0x1f, RZ ;  /* 0x0000001f47057819 */ /* 0x000fe800000006ff */
[----:B------:R-:W1:Y:S02]  /*68d0*/  SYNCS.PHASECHK.TRANS64.TRYWAIT P1, [UR48+0xd0], R5 ;  /* 0x0000d005ff0075a7 */ /* 0x000e640008021130 */
[----:B-1----:R-:W-:Y:S05]  /*68e0*/  @!P1 BRA `(.L_x_122) ;  /* 0x00000034000c9947 */ /* 0x002fea0003800000 */
.L_x_121:
[----:B------:R-:W-:Y:S05]  /*68f0*/  BSYNC B0 ;  /* 0x0000000000007941 */ /* 0x000fea0003800000 */
.L_x_120:
[----:B------:R-:W-:Y:S01]  /*6900*/  ISETP.NE.AND P1, PT, R80, RZ, PT ;  /* 0x000000ff5000720c */ /* 0x000fe20003f25270 */
[----:B------:R-:W-:Y:S11]  /*6910*/  HFMA2 R38, -RZ, RZ, 0, 5.9604644775390625e-08 ;  /* 0x00000001ff267431 */ /* 0x000ff600000001ff */
[----:B------:R-:W-:Y:S01]  /*6920*/  @!UPT UIADD3 URZ, UPT, UPT, URZ, URZ, URZ ;  /* 0x000000fffffff290 */ /* 0x000fe2000fffe0ff */
[----:B------:R3:W1:Y:S04]  /*6930*/  @P1 LDS.128 R48, [R2] ;  /* 0x0000000002301984 */ /* 0x0006680000000c00 */
[----:B------:R3:W1:Y:S02]  /*6940*/  @P1 LDS.128 R40, [R77+UR48+0x200] ;  /* 0x000200304d281984 */ /* 0x0006640008000c00 */
.L_x_119:
[----:B------:R-:W-:Y:S05]  /*6950*/  BSYNC B1 ;  /* 0x0000000000017941 */ /* 0x000fea0003800000 */
.L_x_118:
[----:B-1----:R-:W-:Y:S04]  /*6960*/  SHF.R.U32.HI R5, RZ, 0x15, R34 ;  /* 0x00000015ff057819 */ /* 0x002fe80000011622 */
[----:B------:R-:W-:Y:S01]  /*6970*/  LOP3.LUT P1, RZ, R5, 0x3, R66, 0x48, !PT ;  /* 0x0000000305ff7812 */ /* 0x000fe20007824842 */
[----:B------:R-:W-:Y:S01]  /*6980*/  @!UPT UIADD3 URZ, UPT, UPT, URZ, URZ, URZ ;  /* 0x000000fffffff290 */ /* 0x000fe2000fffe0ff */
[----:B----4-:R-:W-:Y:S11]  /*6990*/  @P0 BRA `(.L_x_123) ;  /* 0x0000000000080947 */ /* 0x010ff60003800000 */
[----:B------:R-:W1:Y:S02]  /*69a0*/  SYNCS.PHASECHK.TRANS64.TRYWAIT P0, [R74+URZ+0x140], R3 ;  /* 0x000140034a0075a7 */ /* 0x000e6400080011ff */
[----:B-1----:R-:W-:Y:S05]  /*69b0*/  @!P0 BRA `(.L_x_124) ;  /* 0x0000003000f08947 */ /* 0x002fea0003800000 */
.L_x_123:
[----:B------:R-:W-:Y:S05]  /*69c0*/  @!P1 BRA `(.L_x_125) ;  /* 0x0000000000409947 */ /* 0x000fea0003800000 */
[----:B------:R-:W4:Y:S01]  /*69d0*/  LDCU.64 UR8, c[0x4][0x70] ;  /* 0x01000e00ff0877ac */ /* 0x000f220008000a00 */
[----:B-1----:R-:W-:Y:S01]  /*69e0*/  MOV R3, 0x0 ;  /* 0x0000000000037802 */ /* 0x002fe20000000f00 */
[----:B------:R-:W-:Y:S02]  /*69f0*/  HFMA2 R12, -RZ, RZ, 0, 5.9604644775390625e-08 ;  /* 0x00000001ff0c7431 */ /* 0x000fe400000001ff */
[----:B------:R-:W-:Y:S02]  /*6a00*/  IMAD.MOV.U32 R8, RZ, RZ, 0x192 ;  /* 0x00000192ff087424 */ /* 0x000fe400078e00ff */
[----:B------:R-:W-:Y:S01]  /*6a10*/  IMAD.MOV.U32 R13, RZ, RZ, RZ ;  /* 0x000000ffff0d7224 */ /* 0x000fe200078e00ff */
[----:B------:R-:W1:Y:S01]  /*6a20*/  LDCU.64 UR6, c[0x4][0x78] ;  /* 0x01000f00ff0677ac */ /* 0x000e620008000a00 */
[----:B---3--:R-:W3:Y:S01]  /*6a30*/  LDC.64 R2, c[0x4][R3] ;  /* 0x0100000003027b82 */ /* 0x008ee20000000a00 */
[----:B------:R-:W5:Y:S01]  /*6a40*/  LDCU.64 UR4, c[0x4][0x10] ;  /* 0x01000200ff0477ac */ /* 0x000f620008000a00 */
[----:B----4-:R-:W-:Y:S01]  /*6a50*/  MOV R5, UR9 ;  /* 0x0000000900057c02 */ /* 0x010fe20008000f00 */
[----:B------:R-:W-:Y:S01]  /*6a60*/  IMAD.U32 R4, RZ, RZ, UR8 ;  /* 0x00000008ff047e24 */ /* 0x000fe2000f8e00ff */
[----:B-1----:R-:W-:Y:S01]  /*6a70*/  MOV R7, UR7 ;  /* 0x0000000700077c02 */ /* 0x002fe20008000f00 */
[----:B------:R-:W-:Y:S01]  /*6a80*/  IMAD.U32 R6, RZ, RZ, UR6 ;  /* 0x00000006ff067e24 */ /* 0x000fe2000f8e00ff */
[----:B-----5:R-:W-:Y:S01]  /*6a90*/  MOV R11, UR5 ;  /* 0x00000005000b7c02 */ /* 0x020fe20008000f00 */
[----:B------:R-:W-:Y:S02]  /*6aa0*/  IMAD.U32 R10, RZ, RZ, UR4 ;  /* 0x00000004ff0a7e24 */ /* 0x000fe4000f8e00ff */
[----:B------:R-:W-:Y:S07]  /*6ab0*/  LEPC R20, `(.L_x_125) ;  /* 0x000000001014794e */ /* 0x000fee0000000000 */
[----:B--23--:R-:W-:Y:S05]  /*6ac0*/  CALL.ABS.NOINC R2 ;  /* 0x0000000002007343 */ /* 0x00cfea0003c00000 */
.L_x_125:
[----:B------:R-:W-:Y:S01]  /*6ad0*/  SHF.L.U32 R20, R40, 0x10, RZ ;  /* 0x0000001028147819 */ /* 0x000fe200000006ff */
[----:B------:R-:W-:Y:S05]  /*6ae0*/  WARPSYNC.ALL ;  /* 0x0000000000007948 */ /* 0x000fea0003800000 */
[----:B------:R-:W-:Y:S01]  /*6af0*/  R2UR UR4, R34 ;  /* 0x00000000220472ca */ /* 0x000fe200000e0000 */
[----:B------:R-:W-:Y:S01]  /*6b00*/  BSSY.RECONVERGENT B0, `(.L_x_126) ;  /* 0x0000056000007945 */ /* 0x000fe20003800200 */
[----:B------:R-:W-:Y:S02]  /*6b10*/  LOP3.LUT R21, R40, 0xffff0000, RZ, 0xc0, !PT ;  /* 0xffff000028157812 */ /* 0x000fe400078ec0ff */
[----:B------:R-:W-:Y:S02]  /*6b20*/  LOP3.LUT R36, R41, 0xffff0000, RZ, 0xc0, !PT ;  /* 0xffff000029247812 */ /* 0x000fe400078ec0ff */
[----:B------:R-:W-:Y:S02]  /*6b30*/  SHF.L.U32 R37, R43, 0x10, RZ ;  /* 0x000000102b257819 */ /* 0x000fe400000006ff */
[----:B------:R-:W-:Y:S02]  /*6b40*/  MOV R81, 0x10 ;  /* 0x0000001000517802 */ /* 0x000fe40000000f00 */
[----:B------:R-:W-:Y:S02]  /*6b50*/  LOP3.LUT P6, RZ, R65, 0x40, RZ, 0xc0, !PT ;  /* 0x0000004041ff7812 */ /* 0x000fe400078cc0ff */
[----:B------:R-:W-:Y:S01]  /*6b60*/  ISETP.NE.AND P0, PT, R72, RZ, PT ;  /* 0x000000ff4800720c */ /* 0x000fe20003f05270 */
[----:B------:R-:W2:Y:S01]  /*6b70*/  LDTM.x16 R4, tmem[UR4] ;  /* 0x00000004000479ee */ /* 0x000ea20008240000 */
[----:B------:R-:W-:Y:S04]  /*6b80*/  SEL R81, R81, 0xfffffff0, !P6 ;  /* 0xfffffff051517807 */ /* 0x000fe80007000000 */
[----:B------:R-:W-:Y:S01]  /*6b90*/  IADD3 R79, PT, PT, R82, R81, RZ ;  /* 0x00000051524f7210 */ /* 0x000fe20007ffe0ff */
[C---:B--2---:R-:W-:Y:S01]  /*6ba0*/  FMUL R0, R32.reuse, R4 ;  /* 0x0000000420007220 */ /* 0x044fe20000400000 */
[C---:B---3--:R-:W-:Y:S01]  /*6bb0*/  FMUL R2, R32.reuse, R5 ;  /* 0x0000000520027220 */ /* 0x048fe20000400000 */
[C---:B-1----:R-:W-:Y:S01]  /*6bc0*/  FMUL R3, R32.reuse, R6 ;  /* 0x0000000620037220 */ /* 0x042fe20000400000 */
[----:B------:R-:W-:Y:S01]  /*6bd0*/  FMUL R7, R32, R7 ;  /* 0x0000000720077220 */ /* 0x000fe20000400000 */
[----:B------:R-:W-:Y:S01]  /*6be0*/  FFMA R0, R35, R20, R0 ;  /* 0x0000001423007223 */ /* 0x000fe20000000000 */
[----:B------:R-:W-:Y:S01]  /*6bf0*/  SHF.L.U32 R20, R41, 0x10, RZ ;  /* 0x0000001029147819 */ /* 0x000fe200000006ff */
[C---:B------:R-:W-:Y:S01]  /*6c00*/  FFMA R2, R35.reuse, R21, R2 ;  /* 0x0000001523027223 */ /* 0x040fe20000000002 */
[----:B------:R-:W-:Y:S01]  /*6c10*/  SHF.L.U32 R21, R42, 0x10, RZ ;  /* 0x000000102a157819 */ /* 0x000fe200000006ff */
[C---:B------:R-:W-:Y:S01]  /*6c20*/  FMUL R4, R32.reuse, R8 ;  /* 0x0000000820047220 */ /* 0x040fe20000400000 */
[----:B------:R-:W-:Y:S01]  /*6c30*/  FMUL R5, R32, R9 ;  /* 0x0000000920057220 */ /* 0x000fe20000400000 */
[C---:B------:R-:W-:Y:S01]  /*6c40*/  FFMA R3, R35.reuse, R20, R3 ;  /* 0x0000001423037223 */ /* 0x040fe20000000003 */
[----:B------:R-:W-:Y:S01]  /*6c50*/  LOP3.LUT R20, R42, 0xffff0000, RZ, 0xc0, !PT ;  /* 0xffff00002a147812 */ /* 0x000fe200078ec0ff */
[----:B------:R-:W-:Y:S01]  /*6c60*/  FFMA R7, R35, R36, R7 ;  /* 0x0000002423077223 */ /* 0x000fe20000000007 */
[----:B------:R-:W-:Y:S01]  /*6c70*/  LOP3.LUT R36, R43, 0xffff0000, RZ, 0xc0, !PT ;  /* 0xffff00002b247812 */ /* 0x000fe200078ec0ff */
[----:B------:R-:W-:Y:S01]  /*6c80*/  FMUL R6, R32, R10 ;  /* 0x0000000a20067220 */ /* 0x000fe20000400000 */
[----:B------:R-:W-:Y:S01]  /*6c90*/  F2FP.BF16.F32.PACK_AB R44, R2, R0 ;  /* 0x00000000022c723e */ /* 0x000fe200000010ff */
[----:B------:R-:W-:Y:S01]  /*6ca0*/  FMUL R11, R32, R11 ;  /* 0x0000000b200b7220 */ /* 0x000fe20000400000 */
[----:B------:R-:W-:Y:S01]  /*6cb0*/  F2FP.BF16.F32.PACK_AB R45, R7, R3 ;  /* 0x00000003072d723e */ /* 0x000fe200000010ff */
[C---:B------:R-:W-:Y:S01]  /*6cc0*/  FFMA R4, R35.reuse, R21, R4 ;  /* 0x0000001523047223 */ /* 0x040fe20000000004 */
[C---:B------:R-:W-:Y:S01]  /*6cd0*/  FFMA R5, R35.reuse, R20, R5 ;  /* 0x0000001423057223 */ /* 0x040fe20000000005 */
[C---:B------:R-:W-:Y:S01]  /*6ce0*/  FFMA R6, R35.reuse, R37, R6 ;  /* 0x0000002523067223 */ /* 0x040fe20000000006 */
[----:B------:R-:W-:Y:S01]  /*6cf0*/  SHF.L.U32 R20, R48, 0x10, RZ ;  /* 0x0000001030147819 */ /* 0x000fe200000006ff */
[----:B------:R-:W-:Y:S01]  /*6d00*/  FFMA R11, R35, R36, R11 ;  /* 0x00000024230b7223 */ /* 0x000fe2000000000b */
[----:B------:R-:W-:Y:S01]  /*6d10*/  FMUL R8, R32, R12 ;  /* 0x0000000c20087220 */ /* 0x000fe20000400000 */
[----:B------:R-:W-:Y:S01]  /*6d20*/  LOP3.LUT R36, R48, 0xffff0000, RZ, 0xc0, !PT ;  /* 0xffff000030247812 */ /* 0x000fe200078ec0ff */
[C---:B------:R-:W-:Y:S01]  /*6d30*/  FMUL R9, R32.reuse, R13 ;  /* 0x0000000d20097220 */ /* 0x040fe20000400000 */
[----:B------:R-:W-:Y:S01]  /*6d40*/  SHF.L.U32 R21, R49, 0x10, RZ ;  /* 0x0000001031157819 */ /* 0x000fe200000006ff */
[C---:B------:R-:W-:Y:S01]  /*6d50*/  FMUL R10, R32.reuse, R14 ;  /* 0x0000000e200a7220 */ /* 0x040fe20000400000 */
[----:B------:R-:W-:Y:S01]  /*6d60*/  FFMA R8, R35, R20, R8 ;  /* 0x0000001423087223 */ /* 0x000fe20000000008 */
[----:B------:R-:W-:Y:S01]  /*6d70*/  LOP3.LUT R20, R49, 0xffff0000, RZ, 0xc0, !PT ;  /* 0xffff000031147812 */ /* 0x000fe200078ec0ff */
[C---:B------:R-:W-:Y:S01]  /*6d80*/  FFMA R9, R35.reuse, R36, R9 ;  /* 0x0000002423097223 */ /* 0x040fe20000000009 */
[----:B------:R-:W-:Y:S01]  /*6d90*/  FMUL R15, R32, R15 ;  /* 0x0000000f200f7220 */ /* 0x000fe20000400000 */
[C---:B------:R-:W-:Y:S01]  /*6da0*/  FFMA R10, R35.reuse, R21, R10 ;  /* 0x00000015230a7223 */ /* 0x040fe2000000000a */
[----:B------:R-:W-:Y:S01]  /*6db0*/  SHF.L.U32 R21, R50, 0x10, RZ ;  /* 0x0000001032157819 */ /* 0x000fe200000006ff */
[----:B------:R-:W-:Y:S01]  /*6dc0*/  FMUL R12, R32, R16 ;  /* 0x00000010200c7220 */ /* 0x000fe20000400000 */
[----:B------:R-:W-:Y:S01]  /*6dd0*/  LOP3.LUT R36, R50, 0xffff0000, RZ, 0xc0, !PT ;  /* 0xffff000032247812 */ /* 0x000fe200078ec0ff */
[----:B------:R-:W-:Y:S01]  /*6de0*/  FFMA R15, R35, R20, R15 ;  /* 0x00000014230f7223 */ /* 0x000fe2000000000f */
[C---:B------:R-:W-:Y:S01]  /*6df0*/  FMUL R13, R32.reuse, R17 ;  /* 0x00000011200d7220 */ /* 0x040fe20000400000 */
[C---:B------:R-:W-:Y:S01]  /*6e00*/  SHF.L.U32 R37, R51.reuse, 0x10, RZ ;  /* 0x0000001033257819 */ /* 0x040fe200000006ff */
[C---:B------:R-:W-:Y:S01]  /*6e10*/  FMUL R14, R32.reuse, R18 ;  /* 0x00000012200e7220 */ /* 0x040fe20000400000 */
[----:B------:R-:W-:Y:S01]  /*6e20*/  LOP3.LUT R20, R51, 0xffff0000, RZ, 0xc0, !PT ;  /* 0xffff000033147812 */ /* 0x000fe200078ec0ff */
[----:B------:R-:W-:Y:S01]  /*6e30*/  FMUL R19, R32, R19 ;  /* 0x0000001320137220 */ /* 0x000fe20000400000 */
[----:B------:R-:W-:Y:S01]  /*6e40*/  F2FP.BF16.F32.PACK_AB R46, R5, R4 ;  /* 0x00000004052e723e */ /* 0x000fe200000010ff */
[----:B------:R-:W-:Y:S01]  /*6e50*/  FFMA R12, R35, R21, R12 ;  /* 0x00000015230c7223 */ /* 0x000fe2000000000c */
[----:B------:R-:W-:Y:S01]  /*6e60*/  F2FP.BF16.F32.PACK_AB R47, R11, R6 ;  /* 0x000000060b2f723e */ /* 0x000fe200000010ff */
[C---:B------:R-:W-:Y:S01]  /*6e70*/  FFMA R13, R35.reuse, R36, R13 ;  /* 0x00000024230d7223 */ /* 0x040fe2000000000d */
[C---:B------:R-:W-:Y:S01]  /*6e80*/  FFMA R14, R35.reuse, R37, R14 ;  /* 0x00000025230e7223 */ /* 0x040fe2000000000e */
[----:B------:R-:W-:Y:S01]  /*6e90*/  FFMA R19, R35, R20, R19 ;  /* 0x0000001423137223 */ /* 0x000fe20000000013 */
[----:B------:R-:W-:Y:S01]  /*6ea0*/  F2FP.BF16.F32.PACK_AB R84, R9, R8 ;  /* 0x000000080954723e */ /* 0x000fe200000010ff */
[----:B------:R1:W-:Y:S01]  /*6eb0*/  STS.128 [R77+UR48+0x200], R44 ;  /* 0x0002002c4d007988 */ /* 0x0003e20008000c30 */
[----:B------:R-:W-:Y:S02]  /*6ec0*/  F2FP.BF16.F32.PACK_AB R85, R15, R10 ;  /* 0x0000000a0f55723e */ /* 0x000fe400000010ff */
[----:B------:R-:W-:Y:S02]  /*6ed0*/  F2FP.BF16.F32.PACK_AB R86, R13, R12 ;  /* 0x0000000c0d56723e */ /* 0x000fe400000010ff */
[----:B------:R-:W-:Y:S05]  /*6ee0*/  F2FP.BF16.F32.PACK_AB R87, R19, R14 ;  /* 0x0000000e1357723e */ /* 0x000fea00000010ff */
[----:B------:R1:W-:Y:S01]  /*6ef0*/  STS.128 [R79+0x200], R84 ;  /* 0x000200544f007388 */ /* 0x0003e20000000c00 */
[----:B------:R-:W-:Y:S01]  /*6f00*/  @!PT LDS RZ, [RZ] ;  /* 0x00000000fffff984 */ /* 0x000fe20000000800 */
[----:B------:R-:W-:Y:S01]  /*6f10*/  @!PT LDS RZ, [RZ] ;  /* 0x00000000fffff984 */ /* 0x000fe20000000800 */
[----:B------:R-:W-:Y:S01]  /*6f20*/  @!PT LDS RZ, [RZ] ;  /* 0x00000000fffff984 */ /* 0x000fe20000000800 */
[----:B------:R-:W-:Y:S01]  /*6f30*/  @!PT LDS RZ, [RZ] ;  /* 0x00000000fffff984 */ /* 0x000fe20000000800 */
[----:B------:R2:W-:Y:S07]  /*6f40*/  MEMBAR.ALL.CTA ;  /* 0x0000000000007992 */ /* 0x0005ee0000008000 */
[----:B--2---:R-:W2:Y:S02]  /*6f50*/  FENCE.VIEW.ASYNC.S ;  /* 0x00000000000073c6 */ /* 0x004ea40000000000 */
[----:B--2---:R-:W-:Y:S06]  /*6f60*/  BAR.SYNC.DEFER_BLOCKING 0x1, 0x80 ;  /* 0x0042000000007b1d */ /* 0x004fec0000010000 */
[----:B------:R-:W-:Y:S05]  /*6f70*/  @P0 BRA `(.L_x_127) ;  /* 0x0000000000380947 */ /* 0x000fea0003800000 */
[----:B------:R-:W-:Y:S02]  /*6f80*/  UIADD3 UR4, UPT, UPT, UR48, 0x200, URZ ;  /* 0x0000020030047890 */ /* 0x000fe4000fffe0ff */
[----:B------:R-:W-:Y:S01]  /*6f90*/  UIADD3 UR8, UP0, UPT, UR52, 0x680, URZ ;  /* 0x0000068034087890 */ /* 0x000fe2000ff1e0ff */
[----:B------:R-:W-:Y:S01]  /*6fa0*/  UMOV UR43, UR36 ;  /* 0x00000024002b7c82 */ /* 0x000fe20008000000 */
[----:B------:R-:W-:Y:S02]  /*6fb0*/  UIADD3 UR5, UPT, UPT, UR41, 0x40, URZ ;  /* 0x0000004029057890 */ /* 0x000fe4000fffe0ff */
[----:B------:R-:W-:Y:S01]  /*6fc0*/  MOV R67, UR4 ;  /* 0x0000000400437c02 */ /* 0x000fe20008000f00 */
[----:B------:R-:W-:Y:S02]  /*6fd0*/  UIADD3.X UR9, UPT, UPT, URZ, UR53, URZ, UP0, !UPT ;  /* 0x00000035ff097290 */ /* 0x000fe400087fe4ff */
[----:B------:R-:W-:Y:S01]  /*6fe0*/  UIADD3 UR4, UPT, UPT, UR48, 0xa00, URZ ;  /* 0x00000a0030047890 */ /* 0x000fe2000fffe0ff */
[----:B------:R-:W-:Y:S01]  /*6ff0*/  R2UR UR40, R67 ;  /* 0x00000000432872ca */ /* 0x000fe200000e0000 */
[----:B------:R-:W-:Y:S01]  /*7000*/  UMOV UR6, UR42 ;  /* 0x0000002a00067c82 */ /* 0x000fe20008000000 */
[----:B------:R-:W-:Y:S11]  /*7010*/  UMOV UR7, UR36 ;  /* 0x0000002400077c82 */ /* 0x000ff60008000000 */
[----:B------:R2:W-:Y:S01]  /*7020*/  UTMASTG.3D [UR40], [UR8] ;  /* 0x00000028080073b5 */ /* 0x0005e20008010000 */
[----:B------:R2:W-:Y:S01]  /*7030*/  UTMASTG.3D [UR4], [UR8] ;  /* 0x00000004080073b5 */ /* 0x0005e20008010000 */
[----:B------:R0:W-:Y:S01]  /*7040*/  UTMACMDFLUSH ;  /* 0x00000000000079b7 */ /* 0x0001e20000000000 */
[----:B--2---:R-:W-:Y:S04]  /*7050*/  DEPBAR.LE SB0, 0x1 ;  /* 0x000080400000791a */ /* 0x004fe80000000000 */
.L_x_127:
[----:B------:R-:W-:Y:S05]  /*7060*/  BSYNC.RECONVERGENT B0 ;  /* 0x0000000000007941 */ /* 0x000fea0003800200 */
.L_x_126:
[----:B------:R-:W-:Y:S01]  /*7070*/  BAR.SYNC.DEFER_BLOCKING 0x1, 0x80 ;  /* 0x0042000000007b1d */ /* 0x000fe20000010000 */
[----:B------:R-:W-:Y:S01]  /*7080*/  ISETP.NE.AND P1, PT, R78, RZ, PT ;  /* 0x000000ff4e00720c */ /* 0x000fe20003f25270 */
[----:B------:R-:W-:Y:S01]  /*7090*/  UISETP.NE.AND UP0, UPT, UR49, URZ, UPT ;  /* 0x000000ff3100728c */ /* 0x000fe2000bf05270 */
[----:B------:R-:W-:Y:S11]  /*70a0*/  LEA R3, R38, UR48, 0x3 ;  /* 0x0000003026037c11 */ /* 0x000ff6000f8e18ff */
[----:B------:R-:W-:Y:S01]  /*70b0*/  @P1 SHF.L.U32 R2, R71, 0x1f, RZ ;  /* 0x0000001f47021819 */ /* 0x000fe200000006ff */
[----:B------:R-:W-:Y:S06]  /*70c0*/  BRA.U !UP0, `(.L_x_128) ;  /* 0x0000000108247547 */ /* 0x000fec000b800000 */
[----:B------:R-:W-:Y:S01]  /*70d0*/  IMAD.U32 R5, RZ, RZ, UR51 ;  /* 0x00000033ff057e24 */ /* 0x000fe2000f8e00ff */
[----:B------:R-:W-:Y:S01]  /*70e0*/  MOV R0, UR37 ;  /* 0x0000002500007c02 */ /* 0x000fe20008000f00 */
[----:B------:R-:W-:Y:S03]  /*70f0*/  UIADD3 UR51, UPT, UPT, UR51, 0x1, URZ ;  /* 0x0000000133337890 */ /* 0x000fe6000fffe0ff */
[----:B------:R-:W-:Y:S01]  /*7100*/  @P1 LEA R5, R5, UR48, 0x3 ;  /* 0x0000003005051c11 */ /* 0x000fe2000f8e18ff */
[----:B------:R-:W-:Y:S04]  /*7110*/  UISETP.NE.AND UP0, UPT, UR51, 0x4, UPT ;  /* 0x000000043300788c */ /* 0x000fe8000bf05270 */
[----:B------:R-:W-:Y:S01]  /*7120*/  @P1 VIADD R5, R5, 0xf0 ;  /* 0x000000f005051836 */ /* 0x000fe20000000000 */
[----:B------:R-:W-:Y:S04]  /*7130*/  USEL UR51, UR51, URZ, UP0 ;  /* 0x000000ff33337287 */ /* 0x000fe80008000000 */
[----:B------:R-:W-:Y:S04]  /*7140*/  @P1 PRMT R0, R0, 0x654, R5 ;  /* 0x0000065400001816 */ /* 0x000fe80000000005 */
[----:B------:R2:W-:Y:S04]  /*7150*/  @P1 SYNCS.ARRIVE.TRANS64.RED.A1T0 RZ, [R0+URZ], RZ ;  /* 0x000000ff00ff19a7 */ /* 0x0005e800081004ff */
.L_x_128:
[----:B------:R-:W3:Y:S01]  /*7160*/  @P1 SYNCS.PHASECHK.TRANS64.TRYWAIT P0, [R3+URZ+0xd0], R2 ;  /* 0x0000d002030015a7 */ /* 0x000ee200080011ff */
[----:B------:R-:W-:Y:S01]  /*7170*/  BSSY B1, `(.L_x_129) ;  /* 0x0000012000017945 */ /* 0x000fe20003800000 */
[----:B---3--:R-:W-:Y:S03]  /*7180*/  @P1 SEL R39, RZ, 0x1, !P0 ;  /* 0x00000001ff271807 */ /* 0x008fe60004000000 */
[----:B------:R-:W-:Y:S05]  /*7190*/  @!P1 BRA `(.L_x_130) ;  /* 0x00000000003c9947 */ /* 0x000fea0003800000 */
[----:B------:R-:W-:Y:S01]  /*71a0*/  ISETP.NE.AND P1, PT, R80, RZ, PT ;  /* 0x000000ff5000720c */ /* 0x000fe20003f25270 */
[----:B------:R-:W-:Y:S01]  /*71b0*/  BSSY B0, `(.L_x_131) ;  /* 0x0000009000007945 */ /* 0x000fe20003800000 */
[----:B------:R-:W-:Y:S11]  /*71c0*/  ISETP.NE.AND P0, PT, R39, RZ, PT ;  /* 0x000000ff2700720c */ /* 0x000ff60003f05270 */
[----:B------:R-:W-:Y:S05]  /*71d0*/  @P1 IMAD R4, R38, 0x1000, R77 ;  /* 0x0000100026041824 */ /* 0x000fea00078e024d */
[----:B------:R-:W-:Y:S05]  /*71e0*/  @P1 IADD3 R2, PT, PT, R4, UR48, RZ ;  /* 0x0000003004021c10 */ /* 0x000fea000fffe0ff */
[----:B------:R-:W-:Y:S01]  /*71f0*/  @P1 IMAD.IADD R2, R81, 0x1, R2 ;  /* 0x0000000151021824 */ /* 0x000fe200078e0202 */
[----:B------:R-:W-:Y:S06]  /*7200*/  @P0 BRA `(.L_x_132) ;  /* 0x00000000000c0947 */ /* 0x000fec0003800000 */
[----:B--2---:R-:W-:Y:S04]  /*7210*/  SHF.L.U32 R0, R71, 0x1f, RZ ;  /* 0x0000001f47007819 */ /* 0x004fe800000006ff */
[----:B------:R-:W2:Y:S02]  /*7220*/  SYNCS.PHASECHK.TRANS64.TRYWAIT P0, [R3+URZ+0xd0], R0 ;  /* 0x0000d000030075a7 */ /* 0x000ea400080011ff */
[----:B--2---:R-:W-:Y:S05]  /*7230*/  @!P0 BRA `(.L_x_133) ;  /* 0x0000002800e48947 */ /* 0x004fea0003800000 */
.L_x_132:
[----:B------:R-:W-:Y:S05]  /*7240*/  BSYNC B0 ;  /* 0x0000000000007941 */ /* 0x000fea0003800000 */
.L_x_131:
[----:B------:R-:W-:Y:S02]  /*7250*/  ISETP.NE.AND P0, PT, R80, RZ, PT ;  /* 0x000000ff5000720c */ /* 0x000fe40003f05270 */
[----:B------:R-:W-:Y:S11]  /*7260*/  IADD3 R38, PT, PT, R38, 0x1, RZ ;  /* 0x0000000126267810 */ /* 0x000ff60007ffe0ff */
[----:B------:R3:W4:Y:S04]  /*7270*/  @P0 LDS.128 R40, [R4+UR48+0x200] ;  /* 0x0002003004280984 */ /* 0x0007280008000c00 */
[----:B------:R3:W1:Y:S02]  /*7280*/  @P0 LDS.128 R48, [R2+0x200] ;  /* 0x0002000002300984 */ /* 0x0006640000000c00 */
.L_x_130:
[----:B------:R-:W-:Y:S05]  /*7290*/  BSYNC B1 ;  /* 0x0000000000017941 */ /* 0x000fea0003800000 */
.L_x_129:
[----:B--2---:R-:W-:Y:S05]  /*72a0*/  VIADD R3, R34, 0x10 ;  /* 0x0000001022037836 */ /* 0x004fea0000000000 */
[----:B------:R-:W-:Y:S04]  /*72b0*/  SHF.R.U32.HI R3, RZ, 0x15, R3 ;  /* 0x00000015ff037819 */ /* 0x000fe80000011603 */
[----:B------:R-:W-:Y:S11]  /*72c0*/  LOP3.LUT P0, RZ, R3, 0x3, R66, 0x48, !PT ;  /* 0x0000000303ff7812 */ /* 0x000ff60007804842 */
[----:B------:R-:W-:Y:S02]  /*72d0*/  @!UPT UIADD3 URZ, UPT, UPT, URZ, URZ, URZ ;  /* 0x000000fffffff290 */ /* 0x000fe4000fffe0ff */
[----:B------:R-:W-:Y:S05]  /*72e0*/  @!P0 BRA `(.L_x_134) ;  /* 0x0000000000408947 */ /* 0x000fea0003800000 */
[----:B------:R-:W2:Y:S01]  /*72f0*/  LDCU.64 UR8, c[0x4][0x70] ;  /* 0x01000e00ff0877ac */ /* 0x000ea20008000a00 */
[----:B------:R-:W-:Y:S01]  /*7300*/  MOV R3, 0x0 ;  /* 0x0000000000037802 */ /* 0x000fe20000000f00 */
[----:B------:R-:W-:Y:S02]  /*7310*/  HFMA2 R12, -RZ, RZ, 0, 5.9604644775390625e-08 ;  /* 0x00000001ff0c7431 */ /* 0x000fe400000001ff */
[----:B------:R-:W-:Y:S02]  /*7320*/  IMAD.MOV.U32 R8, RZ, RZ, 0x192 ;  /* 0x00000192ff087424 */ /* 0x000fe400078e00ff */
[----:B------:R-:W-:Y:S01]  /*7330*/  IMAD.MOV.U32 R13, RZ, RZ, RZ ;  /* 0x000000ffff0d7224 */ /* 0x000fe200078e00ff */
[----:B------:R-:W5:Y:S01]  /*7340*/  LDCU.64 UR6, c[0x4][0x78] ;  /* 0x01000f00ff0677ac */ /* 0x000f620008000a00 */
[----:B---3--:R-:W3:Y:S01]  /*7350*/  LDC.64 R2, c[0x4][R3] ;  /* 0x0100000003027b82 */ /* 0x008ee20000000a00 */
[----:B------:R-:W4:Y:S01]  /*7360*/  LDCU.64 UR4, c[0x4][0x10] ;  /* 0x01000200ff0477ac */ /* 0x000f220008000a00 */
[----:B--2---:R-:W-:Y:S01]  /*7370*/  MOV R5, UR9 ;  /* 0x0000000900057c02 */ /* 0x004fe20008000f00 */
[----:B------:R-:W-:Y:S01]  /*7380*/  IMAD.U32 R4, RZ, RZ, UR8 ;  /* 0x00000008ff047e24 */ /* 0x000fe2000f8e00ff */
[----:B-----5:R-:W-:Y:S01]  /*7390*/  MOV R7, UR7 ;  /* 0x0000000700077c02 */ /* 0x020fe20008000f00 */
[----:B------:R-:W-:Y:S01]  /*73a0*/  IMAD.U32 R6, RZ, RZ, UR6 ;  /* 0x00000006ff067e24 */ /* 0x000fe2000f8e00ff */
[----:B----4-:R-:W-:Y:S01]  /*73b0*/  MOV R11, UR5 ;  /* 0x00000005000b7c02 */ /* 0x010fe20008000f00 */
[----:B------:R-:W-:Y:S02]  /*73c0*/  IMAD.U32 R10, RZ, RZ, UR4 ;  /* 0x00000004ff0a7e24 */ /* 0x000fe4000f8e00ff */
[----:B------:R-:W-:Y:S07]  /*73d0*/  LEPC R20, `(.L_x_134) ;  /* 0x000000001014794e */ /* 0x000fee0000000000 */
[----:B-1-3--:R-:W-:Y:S05]  /*73e0*/  CALL.ABS.NOINC R2 ;  /* 0x0000000002007343 */ /* 0x00afea0003c00000 */
.L_x_134:
[----:B----4-:R-:W-:Y:S01]  /*73f0*/  SHF.L.U32 R20, R40, 0x10, RZ ;  /* 0x0000001028147819 */ /* 0x010fe200000006ff */
[----:B------:R-:W-:Y:S05]  /*7400*/  WARPSYNC.ALL ;  /* 0x0000000000007948 */ /* 0x000fea0003800000 */
[----:B------:R-:W-:Y:S01]  /*7410*/  R2UR UR4, R34 ;  /* 0x00000000220472ca */ /* 0x000fe200000e0000 */
[----:B------:R-:W-:Y:S01]  /*7420*/  BSSY.RECONVERGENT B0, `(.L_x_135) ;  /* 0x000005a000007945 */ /* 0x000fe20003800200 */
[----:B------:R-:W-:Y:S02]  /*7430*/  LOP3.LUT R21, R40, 0xffff0000, RZ, 0xc0, !PT ;  /* 0xffff000028157812 */ /* 0x000fe400078ec0ff */
[----:B------:R-:W-:Y:S02]  /*7440*/  LOP3.LUT R36, R41, 0xffff0000, RZ, 0xc0, !PT ;  /* 0xffff000029247812 */ /* 0x000fe400078ec0ff */
[----:B-1----:R-:W-:Y:S02]  /*7450*/  SHF.L.U32 R37, R48, 0x10, RZ ;  /* 0x0000001030257819 */ /* 0x002fe400000006ff */
[----:B------:R-:W-:Y:S02]  /*7460*/  ISETP.NE.AND P6, PT, R78, RZ, PT ;  /* 0x000000ff4e00720c */ /* 0x000fe40003fc5270 */
[----:B------:R-:W-:Y:S02]  /*7470*/  ISETP.NE.AND P0, PT, R72, RZ, PT ;  /* 0x000000ff4800720c */ /* 0x000fe40003f05270 */
[----:B------:R-:W-:Y:S01]  /*7480*/  MOV R82, UR51 ;  /* 0x0000003300527c02 */ /* 0x000fe20008000f00 */
[----:B---3--:R-:W1:Y:S01]  /*7490*/  LDTM.x16 R4, tmem[UR4+0x10] ;  /* 0x00001004000479ee */ /* 0x008e620008240000 */
[----:B------:R-:W-:Y:S07]  /*74a0*/  MOV R83, UR37 ;  /* 0x0000002500537c02 */ /* 0x000fee0008000f00 */
[----:B------:R-:W-:Y:S02]  /*74b0*/  @P6 LEA R82, R82, UR48, 0x3 ;  /* 0x0000003052526c11 */ /* 0x000fe4000f8e18ff */
[----:B------:R-:W-:Y:S02]  /*74c0*/  @P6 SHF.L.U32 R88, R71, 0x1f, RZ ;  /* 0x0000001f47586819 */ /* 0x000fe400000006ff */
[----:B------:R-:W-:Y:S04]  /*74d0*/  @P6 IADD3 R82, PT, PT, R82, 0xf0, RZ ;  /* 0x000000f052526810 */ /* 0x000fe80007ffe0ff */
[----:B------:R-:W-:Y:S02]  /*74e0*/  @P6 PRMT R82, R83, 0x654, R82 ;  /* 0x0000065453526816 */ /* 0x000fe40000000052 */
[----:B------:R-:W-:Y:S01]  /*74f0*/  LEA R83, R38, UR48, 0x3 ;  /* 0x0000003026537c11 */ /* 0x000fe2000f8e18ff */
[C---:B-1----:R-:W-:Y:S01]  /*7500*/  FMUL R0, R32.reuse, R4 ;  /* 0x0000000420007220 */ /* 0x042fe20000400000 */
[C---:B------:R-:W-:Y:S01]  /*7510*/  FMUL R2, R32.reuse, R5 ;  /* 0x0000000520027220 */ /* 0x040fe20000400000 */
[C---:B------:R-:W-:Y:S01]  /*7520*/  FMUL R3, R32.reuse, R6 ;  /* 0x0000000620037220 */ /* 0x040fe20000400000 */
[C---:B------:R-:W-:Y:S01]  /*7530*/  FMUL R7, R32.reuse, R7 ;  /* 0x0000000720077220 */ /* 0x040fe20000400000 */
[----:B------:R-:W-:Y:S01]  /*7540*/  FFMA R0, R35, R20, R0 ;  /* 0x0000001423007223 */ /* 0x000fe20000000000 */
[----:B------:R-:W-:Y:S01]  /*7550*/  SHF.L.U32 R20, R41, 0x10, RZ ;  /* 0x0000001029147819 */ /* 0x000fe200000006ff */
[----:B------:R-:W-:Y:S01]  /*7560*/  FFMA R2, R35, R21, R2 ;  /* 0x0000001523027223 */ /* 0x000fe20000000002 */
[----:B------:R-:W-:Y:S01]  /*7570*/  SHF.L.U32 R21, R43, 0x10, RZ ;  /* 0x000000102b157819 */ /* 0x000fe200000006ff */
[C---:B------:R-:W-:Y:S01]  /*7580*/  FMUL R4, R32.reuse, R8 ;  /* 0x0000000820047220 */ /* 0x040fe20000400000 */
[----:B------:R-:W-:Y:S01]  /*7590*/  FMUL R5, R32, R9 ;  /* 0x0000000920057220 */ /* 0x000fe20000400000 */
[C---:B------:R-:W-:Y:S01]  /*75a0*/  FFMA R3, R35.reuse, R20, R3 ;  /* 0x0000001423037223 */ /* 0x040fe20000000003 */
[----:B------:R-:W-:Y:S01]  /*75b0*/  SHF.L.U32 R20, R42, 0x10, RZ ;  /* 0x000000102a147819 */ /* 0x000fe200000006ff */
[----:B------:R-:W-:Y:S01]  /*75c0*/  FFMA R7, R35, R36, R7 ;  /* 0x0000002423077223 */ /* 0x000fe20000000007 */
[----:B------:R-:W-:Y:S01]  /*75d0*/  LOP3.LUT R36, R43, 0xffff0000, RZ, 0xc0, !PT ;  /* 0xffff00002b247812 */ /* 0x000fe200078ec0ff */
[----:B------:R-:W-:Y:S01]  /*75e0*/  FMUL R6, R32, R10 ;  /* 0x0000000a20067220 */ /* 0x000fe20000400000 */
[----:B------:R-:W-:Y:S01]  /*75f0*/  F2FP.BF16.F32.PACK_AB R44, R2, R0 ;  /* 0x00000000022c723e */ /* 0x000fe200000010ff */
[C---:B------:R-:W-:Y:S01]  /*7600*/  FFMA R4, R35.reuse, R20, R4 ;  /* 0x0000001423047223 */ /* 0x040fe20000000004 */
[----:B------:R-:W-:Y:S01]  /*7610*/  LOP3.LUT R20, R42, 0xffff0000, RZ, 0xc0, !PT ;  /* 0xffff00002a147812 */ /* 0x000fe200078ec0ff */
[C---:B------:R-:W-:Y:S01]  /*7620*/  FMUL R11, R32.reuse, R11 ;  /* 0x0000000b200b7220 */ /* 0x040fe20000400000 */
[C---:B------:R-:W-:Y:S01]  /*7630*/  FMUL R8, R32.reuse, R12 ;  /* 0x0000000c20087220 */ /* 0x040fe20000400000 */
[C---:B------:R-:W-:Y:S01]  /*7640*/  FMUL R9, R32.reuse, R13 ;  /* 0x0000000d20097220 */ /* 0x040fe20000400000 */
[----:B------:R-:W-:Y:S01]  /*7650*/  FMUL R10, R32, R14 ;  /* 0x0000000e200a7220 */ /* 0x000fe20000400000 */
[C---:B------:R-:W-:Y:S01]  /*7660*/  FFMA R5, R35.reuse, R20, R5 ;  /* 0x0000001423057223 */ /* 0x040fe20000000005 */
[----:B------:R-:W-:Y:S01]  /*7670*/  LOP3.LUT R20, R48, 0xffff0000, RZ, 0xc0, !PT ;  /* 0xffff000030147812 */ /* 0x000fe200078ec0ff */
[C---:B------:R-:W-:Y:S01]  /*7680*/  FFMA R6, R35.reuse, R21, R6 ;  /* 0x0000001523067223 */ /* 0x040fe20000000006 */
[C---:B------:R-:W-:Y:S01]  /*7690*/  FFMA R11, R35.reuse, R36, R11 ;  /* 0x00000024230b7223 */ /* 0x040fe2000000000b */
[----:B------:R-:W-:Y:S01]  /*76a0*/  FFMA R8, R35, R37, R8 ;  /* 0x0000002523087223 */ /* 0x000fe20000000008 */
[----:B------:R-:W-:Y:S01]  /*76b0*/  SHF.L.U32 R21, R49, 0x10, RZ ;  /* 0x0000001031157819 */ /* 0x000fe200000006ff */
[----:B------:R-:W-:Y:S01]  /*76c0*/  FFMA R9, R35, R20, R9 ;  /* 0x0000001423097223 */ /* 0x000fe20000000009 */
[----:B------:R-:W-:Y:S01]  /*76d0*/  LOP3.LUT R20, R49, 0xffff0000, RZ, 0xc0, !PT ;  /* 0xffff000031147812 */ /* 0x000fe200078ec0ff */
[C---:B------:R-:W-:Y:S01]  /*76e0*/  FMUL R15, R32.reuse, R15 ;  /* 0x0000000f200f7220 */ /* 0x040fe20000400000 */
[----:B------:R-:W-:Y:S01]  /*76f0*/  FMUL R12, R32, R16 ;  /* 0x00000010200c7220 */ /* 0x000fe20000400000 */
[C---:B------:R-:W-:Y:S01]  /*7700*/  FFMA R10, R35.reuse, R21, R10 ;  /* 0x00000015230a7223 */ /* 0x040fe2000000000a */
[C---:B------:R-:W-:Y:S01]  /*7710*/  SHF.L.U32 R21, R50.reuse, 0x10, RZ ;  /* 0x0000001032157819 */ /* 0x040fe200000006ff */
[----:B------:R-:W-:Y:S01]  /*7720*/  FFMA R15, R35, R20, R15 ;  /* 0x00000014230f7223 */ /* 0x000fe2000000000f */
[----:B------:R-:W-:Y:S01]  /*7730*/  LOP3.LUT R20, R50, 0xffff0000, RZ, 0xc0, !PT ;  /* 0xffff000032147812 */ /* 0x000fe200078ec0ff */
        /* <DEDUP_REMOVED lines=8> */
[----:B------:R-:W-:Y:S01]  /*77c0*/  FFMA R13, R35, R20, R13 ;  /* 0x00000014230d7223 */ /* 0x000fe2000000000d */
[----:B------:R-:W-:Y:S01]  /*77d0*/  F2FP.BF16.F32.PACK_AB R47, R11, R6 ;  /* 0x000000060b2f723e */ /* 0x000fe200000010ff */
[C---:B------:R-:W-:Y:S01]  /*77e0*/  FFMA R14, R35.reuse, R37, R14 ;  /* 0x00000025230e7223 */ /* 0x040fe2000000000e */
[----:B------:R-:W-:Y:S01]  /*77f0*/  FFMA R19, R35, R36, R19 ;  /* 0x0000002423137223 */ /* 0x000fe20000000013 */
[----:B------:R-:W-:Y:S02]  /*7800*/  F2FP.BF16.F32.PACK_AB R84, R9, R8 ;  /* 0x000000080954723e */ /* 0x000fe400000010ff */
        /* <DEDUP_REMOVED lines=13> */
[----:B------:R-:W-:Y:S02]  /*78e0*/  UIADD3 UR12, UP0, UPT, UR52, 0x680, URZ ;  /* 0x00000680340c7890 */ /* 0x000fe4000ff1e0ff */
[----:B------:R-:W-:Y:S02]  /*78f0*/  UIADD3 UR9, UPT, UPT, UR41, 0x10, URZ ;  /* 0x0000001029097890 */ /* 0x000fe4000fffe0ff */
[----:B------:R-:W-:Y:S02]  /*7900*/  UIADD3 UR8, UPT, UPT, UR48, 0x1200, URZ ;  /* 0x0000120030087890 */ /* 0x000fe4000fffe0ff */
[----:B------:R-:W-:Y:S01]  /*7910*/  UIADD3.X UR13, UPT, UPT, URZ, UR53, URZ, UP0, !UPT ;  /* 0x00000035ff0d7290 */ /* 0x000fe200087fe4ff */
[----:B------:R-:W-:Y:S01]  /*7920*/  UMOV UR10, UR42 ;  /* 0x0000002a000a7c82 */ /* 0x000fe20008000000 */
[----:B------:R-:W-:Y:S01]  /*7930*/  UMOV UR11, UR36 ;  /* 0x00000024000b7c82 */ /* 0x000fe20008000000 */
[----:B------:R-:W-:Y:S02]  /*7940*/  UIADD3 UR5, UPT, UPT, UR41, 0x50, URZ ;  /* 0x0000005029057890 */ /* 0x000fe4000fffe0ff */
[----:B------:R-:W-:Y:S01]  /*7950*/  UIADD3 UR4, UPT, UPT, UR48, 0x1a00, URZ ;  /* 0x00001a0030047890 */ /* 0x000fe2000fffe0ff */
[----:B------:R-:W-:Y:S03]  /*7960*/  UMOV UR6, UR42 ;  /* 0x0000002a00067c82 */ /* 0x000fe60008000000 */
[----:B------:R2:W-:Y:S01]  /*7970*/  UTMASTG.3D [UR8], [UR12] ;  /* 0x000000080c0073b5 */ /* 0x0005e20008010000 */
[----:B------:R-:W-:Y:S04]  /*7980*/  UMOV UR7, UR36 ;  /* 0x0000002400077c82 */ /* 0x000fe80008000000 */
[----:B------:R2:W-:Y:S01]  /*7990*/  UTMASTG.3D [UR4], [UR12] ;  /* 0x000000040c0073b5 */ /* 0x0005e20008010000 */
[----:B------:R0:W-:Y:S01]  /*79a0*/  UTMACMDFLUSH ;  /* 0x00000000000079b7 */ /* 0x0001e20000000000 */
[----:B--2---:R-:W-:Y:S04]  /*79b0*/  DEPBAR.LE SB0, 0x1 ;  /* 0x000080400000791a */ /* 0x004fe80000000000 */
.L_x_136:
[----:B------:R-:W-:Y:S05]  /*79c0*/  BSYNC.RECONVERGENT B0 ;  /* 0x0000000000007941 */ /* 0x000fea0003800200 */
.L_x_135:
[----:B------:R-:W-:Y:S01]  /*79d0*/  BAR.SYNC.DEFER_BLOCKING 0x1, 0x80 ;  /* 0x0042000000007b1d */ /* 0x000fe20000010000 */
[----:B------:R-:W-:Y:S04]  /*79e0*/  UIADD3 UR40, UPT, UPT, UR51, 0x1, URZ ;  /* 0x0000000133287890 */ /* 0x000fe8000fffe0ff */
[----:B------:R-:W-:Y:S04]  /*79f0*/  UISETP.NE.AND UP0, UPT, UR40, 0x4, UPT ;  /* 0x000000042800788c */ /* 0x000fe8000bf05270 */
[----:B------:R-:W-:Y:S01]  /*7a00*/  USEL UR40, UR40, URZ, UP0 ;  /* 0x000000ff28287287 */ /* 0x000fe20008000000 */
[----:B------:R2:W-:Y:S01]  /*7a10*/  @P6 SYNCS.ARRIVE.TRANS64.RED.A1T0 RZ, [R82+URZ], RZ ;  /* 0x000000ff52ff69a7 */ /* 0x0005e200081004ff */
[----:B------:R-:W-:Y:S01]  /*7a20*/  BSSY B1, `(.L_x_137) ;  /* 0x0000013000017945 */ /* 0x000fe20003800000 */
[----:B------:R-:W3:Y:S02]  /*7a30*/  @P6 SYNCS.PHASECHK.TRANS64.TRYWAIT P0, [R83+URZ+0xd0], R88 ;  /* 0x0000d058530065a7 */ /* 0x000ee400080011ff */
[----:B---3--:R-:W-:Y:S01]  /*7a40*/  @P6 SEL R39, RZ, 0x1, !P0 ;  /* 0x00000001ff276807 */ /* 0x008fe20004000000 */
[----:B--2---:R-:W-:Y:S06]  /*7a50*/  @!P6 BRA `(.L_x_138) ;  /* 0x00000000003ce947 */ /* 0x004fec0003800000 */
[----:B------:R-:W-:Y:S01]  /*7a60*/  ISETP.NE.AND P1, PT, R80, RZ, PT ;  /* 0x000000ff5000720c */ /* 0x000fe20003f25270 */
[----:B------:R-:W-:Y:S01]  /*7a70*/  BSSY B0, `(.L_x_139) ;  /* 0x0000009000007945 */ /* 0x000fe20003800000 */
[----:B------:R-:W-:Y:S11]  /*7a80*/  ISETP.NE.AND P0, PT, R39, RZ, PT ;  /* 0x000000ff2700720c */ /* 0x000ff60003f05270 */
[----:B------:R-:W-:Y:S05]  /*7a90*/  @P1 IMAD R2, R38, 0x1000, R77 ;  /* 0x0000100026021824 */ /* 0x000fea00078e024d */
[----:B------:R-:W-:Y:S05]  /*7aa0*/  @P1 IADD3 R0, PT, PT, R2, UR48, RZ ;  /* 0x0000003002001c10 */ /* 0x000fea000fffe0ff */
[----:B------:R-:W-:Y:S01]  /*7ab0*/  @P1 IMAD.IADD R0, R81, 0x1, R0 ;  /* 0x0000000151001824 */ /* 0x000fe200078e0200 */
[----:B------:R-:W-:Y:S06]  /*7ac0*/  @P0 BRA `(.L_x_140) ;  /* 0x00000000000c0947 */ /* 0x000fec0003800000 */
[----:B------:R-:W-:Y:S04]  /*7ad0*/  SHF.L.U32 R4, R71, 0x1f, RZ ;  /* 0x0000001f47047819 */ /* 0x000fe800000006ff */
[----:B------:R-:W2:Y:S02]  /*7ae0*/  SYNCS.PHASECHK.TRANS64.TRYWAIT P0, [R83+URZ+0xd0], R4 ;  /* 0x0000d004530075a7 */ /* 0x000ea400080011ff */
[----:B--2---:R-:W-:Y:S05]  /*7af0*/  @!P0 BRA `(.L_x_141) ;  /* 0x0000002000c88947 */ /* 0x004fea0003800000 */
.L_x_140:
[----:B------:R-:W-:Y:S05]  /*7b00*/  BSYNC B0 ;  /* 0x0000000000007941 */ /* 0x000fea0003800000 */
.L_x_139:
[----:B------:R-:W-:Y:S02]  /*7b10*/  ISETP.NE.AND P0, PT, R80, RZ, PT ;  /* 0x000000ff5000720c */ /* 0x000fe40003f05270 */
[----:B------:R-:W-:Y:S11]  /*7b20*/  IADD3 R38, PT, PT, R38, 0x1, RZ ;  /* 0x0000000126267810 */ /* 0x000ff60007ffe0ff */
[----:B------:R3:W4:Y:S04]  /*7b30*/  @P0 LDS.128 R40, [R2+UR48+0x200] ;  /* 0x0002003002280984 */ /* 0x0007280008000c00 */
[----:B------:R3:W1:Y:S02]  /*7b40*/  @P0 LDS.128 R48, [R0+0x200] ;  /* 0x0002000000300984 */ /* 0x0006640000000c00 */
.L_x_138:
[----:B------:R-:W-:Y:S05]  /*7b50*/  BSYNC B1 ;  /* 0x0000000000017941 */ /* 0x000fea0003800000 */
.L_x_137:
[----:B------:R-:W-:Y:S05]  /*7b60*/  VIADD R3, R34, 0x20 ;  /* 0x0000002022037836 */ /* 0x000fea0000000000 */
[----:B------:R-:W-:Y:S04]  /*7b70*/  SHF.R.U32.HI R3, RZ, 0x15, R3 ;  /* 0x00000015ff037819 */ /* 0x000fe80000011603 */
[----:B------:R-:W-:Y:S11]  /*7b80*/  LOP3.LUT P0, RZ, R3, 0x3, R66, 0x48, !PT ;  /* 0x0000000303ff7812 */ /* 0x000ff60007804842 */
[----:B------:R-:W-:Y:S02]  /*7b90*/  @!UPT UIADD3 URZ, UPT, UPT, URZ, URZ, URZ ;  /* 0x000000fffffff290 */ /* 0x000fe4000fffe0ff */
[----:B------:R-:W-:Y:S05]  /*7ba0*/  @!P0 BRA `(.L_x_142) ;  /* 0x0000000000408947 */ /* 0x000fea0003800000 */
[----:B------:R-:W5:Y:S01]  /*7bb0*/  LDCU.64 UR8, c[0x4][0x70] ;  /* 0x01000e00ff0877ac */ /* 0x000f620008000a00 */
[----:B------:R-:W-:Y:S01]  /*7bc0*/  MOV R3, 0x0 ;  /* 0x0000000000037802 */ /* 0x000fe20000000f00 */
[----:B------:R-:W-:Y:S02]  /*7bd0*/  HFMA2 R12, -RZ, RZ, 0, 5.9604644775390625e-08 ;  /* 0x00000001ff0c7431 */ /* 0x000fe400000001ff */
[----:B------:R-:W-:Y:S02]  /*7be0*/  IMAD.MOV.U32 R8, RZ, RZ, 0x192 ;  /* 0x00000192ff087424 */ /* 0x000fe400078e00ff */
[----:B------:R-:W-:Y:S01]  /*7bf0*/  IMAD.MOV.U32 R13, RZ, RZ, RZ ;  /* 0x000000ffff0d7224 */ /* 0x000fe200078e00ff */
[----:B------:R-:W4:Y:S01]  /*7c00*/  LDCU.64 UR6, c[0x4][0x78] ;  /* 0x01000f00ff0677ac */ /* 0x000f220008000a00 */
[----:B---3--:R-:W3:Y:S01]  /*7c10*/  LDC.64 R2, c[0x4][R3] ;  /* 0x0100000003027b82 */ /* 0x008ee20000000a00 */
[----:B------:R-:W1:Y:S01]  /*7c20*/  LDCU.64 UR4, c[0x4][0x10] ;  /* 0x01000200ff0477ac */ /* 0x000e620008000a00 */
[----:B-----5:R-:W-:Y:S01]  /*7c30*/  MOV R5, UR9 ;  /* 0x0000000900057c02 */ /* 0x020fe20008000f00 */
[----:B--2---:R-:W-:Y:S01]  /*7c40*/  IMAD.U32 R4, RZ, RZ, UR8 ;  /* 0x00000008ff047e24 */ /* 0x004fe2000f8e00ff */
[----:B----4-:R-:W-:Y:S01]  /*7c50*/  MOV R7, UR7 ;  /* 0x0000000700077c02 */ /* 0x010fe20008000f00 */
[----:B------:R-:W-:Y:S01]  /*7c60*/  IMAD.U32 R6, RZ, RZ, UR6 ;  /* 0x00000006ff067e24 */ /* 0x000fe2000f8e00ff */
[----:B-1----:R-:W-:Y:S01]  /*7c70*/  MOV R11, UR5 ;  /* 0x00000005000b7c02 */ /* 0x002fe20008000f00 */
[----:B------:R-:W-:Y:S02]  /*7c80*/  IMAD.U32 R10, RZ, RZ, UR4 ;  /* 0x00000004ff0a7e24 */ /* 0x000fe4000f8e00ff */
[----:B------:R-:W-:Y:S07]  /*7c90*/  LEPC R20, `(.L_x_142) ;  /* 0x000000001014794e */ /* 0x000fee0000000000 */
[----:B---3--:R-:W-:Y:S05]  /*7ca0*/  CALL.ABS.NOINC R2 ;  /* 0x0000000002007343 */ /* 0x008fea0003c00000 */
.L_x_142:
        /* <DEDUP_REMOVED lines=10> */
[----:B--2---:R-:W3:Y:S01]  /*7d50*/  LDTM.x16 R4, tmem[UR4+0x20] ;  /* 0x00002004000479ee */ /* 0x004ee20008240000 */
[----:B------:R-:W-:Y:S02]  /*7d60*/  MOV R83, UR37 ;  /* 0x0000002500537c02 */ /* 0x000fe40008000f00 */
[----:B------:R-:W-:Y:S05]  /*7d70*/  LEA R88, R38, UR48, 0x3 ;  /* 0x0000003026587c11 */ /* 0x000fea000f8e18ff */
[----:B------:R-:W-:Y:S04]  /*7d80*/  @P6 LEA R82, R82, UR48, 0x3 ;  /* 0x0000003052526c11 */ /* 0x000fe8000f8e18ff */
[----:B------:R-:W-:Y:S04]  /*7d90*/  @P6 IADD3 R82, PT, PT, R82, 0xf0, RZ ;  /* 0x000000f052526810 */ /* 0x000fe80007ffe0ff */
[----:B------:R-:W-:Y:S02]  /*7da0*/  @P6 PRMT R82, R83, 0x654, R82 ;  /* 0x0000065453526816 */ /* 0x000fe40000000052 */
[----:B------:R-:W-:Y:S01]  /*7db0*/  @P6 SHF.L.U32 R83, R71, 0x1f, RZ ;  /* 0x0000001f47536819 */ /* 0x000fe200000006ff */
[C---:B---3--:R-:W-:Y:S01]  /*7dc0*/  FMUL R0, R32.reuse, R4 ;  /* 0x0000000420007220 */ /* 0x048fe20000400000 */
        /* <DEDUP_REMOVED lines=75> */
.L_x_144:
[----:B------:R-:W-:Y:S05]  /*8280*/  BSYNC.RECONVERGENT B0 ;  /* 0x0000000000007941 */ /* 0x000fea0003800200 */
.L_x_143:
        /* <DEDUP_REMOVED lines=19> */
.L_x_148:
[----:B------:R-:W-:Y:S05]  /*83c0*/  BSYNC B0 ;  /* 0x0000000000007941 */ /* 0x000fea0003800000 */
.L_x_147:
[----:B------:R-:W-:Y:S11]  /*83d0*/  ISETP.NE.AND P0, PT, R80, RZ, PT ;  /* 0x000000ff5000720c */ /* 0x000ff60003f05270 */
[----:B------:R-:W-:Y:S02]  /*83e0*/  @!UPT UIADD3 URZ, UPT, UPT, URZ, URZ, URZ ;  /* 0x000000fffffff290 */ /* 0x000fe4000fffe0ff */
[----:B------:R3:W4:Y:S04]  /*83f0*/  @P0 LDS.128 R40, [R38+UR48+0x200] ;  /* 0x0002003026280984 */ /* 0x0007280008000c00 */
[----:B------:R3:W1:Y:S02]  /*8400*/  @P0 LDS.128 R48, [R81+0x200] ;  /* 0x0002000051300984 */ /* 0x0006640000000c00 */
.L_x_146:
[----:B------:R-:W-:Y:S05]  /*8410*/  BSYNC B1 ;  /* 0x0000000000017941 */ /* 0x000fea0003800000 */
.L_x_145:
        /* <DEDUP_REMOVED lines=11> */
[----:B------:R-:W1:Y:S01]  /*84d0*/  LDC.64 R2, c[0x4][R3] ;  /* 0x0100000003027b82 */ /* 0x000e620000000a00 */
[----:B------:R-:W3:Y:S01]  /*84e0*/  LDCU.64 UR4, c[0x4][0x10] ;  /* 0x01000200ff0477ac */ /* 0x000ee20008000a00 */
[----:B--2---:R-:W-:Y:S01]  /*84f0*/  MOV R5, UR9 ;  /* 0x0000000900057c02 */ /* 0x004fe20008000f00 */
[----:B------:R-:W-:Y:S01]  /*8500*/  IMAD.U32 R4, RZ, RZ, UR8 ;  /* 0x00000008ff047e24 */ /* 0x000fe2000f8e00ff */
[----:B-----5:R-:W-:Y:S01]  /*8510*/  MOV R7, UR7 ;  /* 0x0000000700077c02 */ /* 0x020fe20008000f00 */
[----:B------:R-:W-:Y:S01]  /*8520*/  IMAD.U32 R6, RZ, RZ, UR6 ;  /* 0x00000006ff067e24 */ /* 0x000fe2000f8e00ff */
[----:B---3--:R-:W-:Y:S01]  /*8530*/  MOV R11, UR5 ;  /* 0x00000005000b7c02 */ /* 0x008fe20008000f00 */
[----:B------:R-:W-:Y:S02]  /*8540*/  IMAD.U32 R10, RZ, RZ, UR4 ;  /* 0x00000004ff0a7e24 */ /* 0x000fe4000f8e00ff */
[----:B------:R-:W-:Y:S07]  /*8550*/  LEPC R20, `(.L_x_150) ;  /* 0x000000001014794e */ /* 0x000fee0000000000 */
[----:B-1--4-:R-:W-:Y:S05]  /*8560*/  CALL.ABS.NOINC R2 ;  /* 0x0000000002007343 */ /* 0x012fea0003c00000 */
.L_x_150:
[----:B------:R-:W-:Y:S01]  /*8570*/  ISETP.NE.AND P0, PT, R72, RZ, PT ;  /* 0x000000ff4800720c */ /* 0x000fe20003f05270 */
[----:B------:R-:W-:Y:S05]  /*8580*/  WARPSYNC.ALL ;  /* 0x0000000000007948 */ /* 0x000fea0003800000 */
[----:B------:R-:W-:Y:S01]  /*8590*/  R2UR UR4, R34 ;  /* 0x00000000220472ca */ /* 0x000fe200000e0000 */
[----:B------:R-:W-:Y:S01]  /*85a0*/  BSSY.RECONVERGENT B0, `(.L_x_151) ;  /* 0x0000056000007945 */ /* 0x000fe20003800200 */
[C---:B----4-:R-:W-:Y:S02]  /*85b0*/  SHF.L.U32 R20, R40.reuse, 0x10, RZ ;  /* 0x0000001028147819 */ /* 0x050fe400000006ff */
[----:B------:R-:W-:Y:S02]  /*85c0*/  LOP3.LUT R36, R40, 0xffff0000, RZ, 0xc0, !PT ;  /* 0xffff000028247812 */ /* 0x000fe400078ec0ff */
[C---:B------:R-:W-:Y:S02]  /*85d0*/  SHF.L.U32 R21, R41.reuse, 0x10, RZ ;  /* 0x0000001029157819 */ /* 0x040fe400000006ff */
[----:B---3--:R-:W-:Y:S02]  /*85e0*/  LOP3.LUT R38, R41, 0xffff0000, RZ, 0xc0, !PT ;  /* 0xffff000029267812 */ /* 0x008fe400078ec0ff */
[C---:B------:R-:W-:Y:S02]  /*85f0*/  SHF.L.U32 R37, R42.reuse, 0x10, RZ ;  /* 0x000000102a257819 */ /* 0x040fe400000006ff */
[----:B------:R-:W-:Y:S01]  /*8600*/  LOP3.LUT R40, R42, 0xffff0000, RZ, 0xc0, !PT ;  /* 0xffff00002a287812 */ /* 0x000fe200078ec0ff */
[----:B------:R-:W2:Y:S01]  /*8610*/  LDTM.x16 R4, tmem[UR4+0x30] ;  /* 0x00003004000479ee */ /* 0x000ea20008240000 */
[C---:B------:R-:W-:Y:S01]  /*8620*/  SHF.L.U32 R39, R43.reuse, 0x10, RZ ;  /* 0x000000102b277819 */ /* 0x040fe200000006ff */
[----:B------:R-:W-:Y:S01]  /*8630*/  NOP ;  /* 0x0000000000007918 */ /* 0x000fe20000000000 */
[----:B------:R-:W-:Y:S02]  /*8640*/  LOP3.LUT R42, R43, 0xffff0000, RZ, 0xc0, !PT ;  /* 0xffff00002b2a7812 */ /* 0x000fe400078ec0ff */
[C---:B-1----:R-:W-:Y:S02]  /*8650*/  SHF.L.U32 R41, R48.reuse, 0x10, RZ ;  /* 0x0000001030297819 */ /* 0x042fe400000006ff */
[----:B------:R-:W-:Y:S02]  /*8660*/  LOP3.LUT R43, R48, 0xffff0000, RZ, 0xc0, !PT ;  /* 0xffff0000302b7812 */ /* 0x000fe400078ec0ff */
[----:B------:R-:W-:Y:S02]  /*8670*/  IADD3 R74, PT, PT, R74, 0x160, RZ ;  /* 0x000001604a4a7810 */ /* 0x000fe40007ffe0ff */
[C---:B------:R-:W-:Y:S02]  /*8680*/  SHF.L.U32 R44, R49.reuse, 0x10, RZ ;  /* 0x00000010312c7819 */ /* 0x040fe400000006ff */
[----:B------:R-:W-:Y:S02]  /*8690*/  LOP3.LUT R74, R74, 0xfefffff8, RZ, 0xc0, !PT ;  /* 0xfefffff84a4a7812 */ /* 0x000fe400078ec0ff */
[----:B------:R-:W-:Y:S02]  /*86a0*/  LOP3.LUT R46, R49, 0xffff0000, RZ, 0xc0, !PT ;  /* 0xffff0000312e7812 */ /* 0x000fe400078ec0ff */
[----:B--2---:R1:W-:Y:S01]  /*86b0*/  SYNCS.ARRIVE.TRANS64.RED.A1T0 RZ, [R74+URZ], RZ ;  /* 0x000000ff4aff79a7 */ /* 0x0043e200081004ff */
[C---:B------:R-:W-:Y:S02]  /*86c0*/  SHF.L.U32 R45, R50.reuse, 0x10, RZ ;  /* 0x00000010322d7819 */ /* 0x040fe400000006ff */
[----:B------:R-:W-:Y:S02]  /*86d0*/  LOP3.LUT R48, R50, 0xffff0000, RZ, 0xc0, !PT ;  /* 0xffff000032307812 */ /* 0x000fe400078ec0ff */
[----:B------:R-:W-:Y:S01]  /*86e0*/  SHF.L.U32 R47, R51, 0x10, RZ ;  /* 0x00000010332f7819 */ /* 0x000fe200000006ff */
[C---:B------:R-:W-:Y:S01]  /*86f0*/  FMUL R4, R32.reuse, R4 ;  /* 0x0000000420047220 */ /* 0x040fe20000400000 */
[C---:B------:R-:W-:Y:S01]  /*8700*/  FMUL R5, R32.reuse, R5 ;  /* 0x0000000520057220 */ /* 0x040fe20000400000 */
[C---:B------:R-:W-:Y:S01]  /*8710*/  FMUL R6, R32.reuse, R6 ;  /* 0x0000000620067220 */ /* 0x040fe20000400000 */
[C---:B------:R-:W-:Y:S01]  /*8720*/  FMUL R7, R32.reuse, R7 ;  /* 0x0000000720077220 */ /* 0x040fe20000400000 */
[C---:B------:R-:W-:Y:S01]  /*8730*/  FFMA R4, R35.reuse, R20, R4 ;  /* 0x0000001423047223 */ /* 0x040fe20000000004 */
        /* <DEDUP_REMOVED lines=19> */
[----:B------:R-:W-:Y:S01]  /*8870*/  FFMA R3, R35, R44, R3 ;  /* 0x0000002c23037223 */ /* 0x000fe20000000003 */
[----:B------:R-:W-:Y:S01]  /*8880*/  LOP3.LUT R50, R51, 0xffff0000, RZ, 0xc0, !PT ;  /* 0xffff000033327812 */ /* 0x000fe200078ec0ff */
[C---:B------:R-:W-:Y:S01]  /*8890*/  FMUL R14, R32.reuse, R18 ;  /* 0x00000012200e7220 */ /* 0x040fe20000400000 */
[----:B------:R-:W-:Y:S01]  /*88a0*/  FFMA R15, R35, R46, R15 ;  /* 0x0000002e230f7223 */ /* 0x000fe2000000000f */
[----:B------:R-:W-:Y:S01]  /*88b0*/  FMUL R19, R32, R19 ;  /* 0x0000001320137220 */ /* 0x000fe20000400000 */
[----:B------:R-:W-:Y:S01]  /*88c0*/  F2FP.BF16.F32.PACK_AB R80, R5, R4 ;  /* 0x000000040550723e */ /* 0x000fe200000010ff */
[----:B------:R-:W-:Y:S01]  /*88d0*/  FFMA R12, R35, R45, R12 ;  /* 0x0000002d230c7223 */ /* 0x000fe2000000000c */
[----:B------:R-:W-:Y:S01]  /*88e0*/  F2FP.BF16.F32.PACK_AB R81, R7, R6 ;  /* 0x000000060751723e */ /* 0x000fe200000010ff */
[----:B------:R-:W-:Y:S01]  /*88f0*/  FFMA R13, R35, R48, R13 ;  /* 0x00000030230d7223 */ /* 0x000fe2000000000d */
[----:B------:R-:W-:Y:S01]  /*8900*/  F2FP.BF16.F32.PACK_AB R82, R9, R8 ;  /* 0x000000080952723e */ /* 0x000fe200000010ff */
[----:B------:R-:W-:Y:S01]  /*8910*/  FFMA R14, R35, R47, R14 ;  /* 0x0000002f230e7223 */ /* 0x000fe2000000000e */
[----:B------:R-:W-:Y:S01]  /*8920*/  F2FP.BF16.F32.PACK_AB R83, R11, R10 ;  /* 0x0000000a0b53723e */ /* 0x000fe200000010ff */
[----:B------:R-:W-:Y:S01]  /*8930*/  FFMA R19, R35, R50, R19 ;  /* 0x0000003223137223 */ /* 0x000fe20000000013 */
[----:B------:R-:W-:Y:S02]  /*8940*/  F2FP.BF16.F32.PACK_AB R84, R2, R0 ;  /* 0x000000000254723e */ /* 0x000fe400000010ff */
[----:B------:R-:W-:Y:S01]  /*8950*/  F2FP.BF16.F32.PACK_AB R85, R15, R3 ;  /* 0x000000030f55723e */ /* 0x000fe200000010ff */
[----:B------:R1:W-:Y:S01]  /*8960*/  STS.128 [R77+UR48+0x3200], R80 ;  /* 0x003200504d007988 */ /* 0x0003e20008000c30 */
        /* <DEDUP_REMOVED lines=25> */
.L_x_152:
[----:B------:R-:W-:Y:S05]  /*8b00*/  BSYNC.RECONVERGENT B0 ;  /* 0x0000000000007941 */ /* 0x000fea0003800200 */
.L_x_151:
[----:B------:R-:W-:Y:S01]  /*8b10*/  BAR.SYNC.DEFER_BLOCKING 0x1, 0x80 ;  /* 0x0042000000007b1d */ /* 0x000fe20000010000 */
[----:B------:R-:W-:Y:S01]  /*8b20*/  UISETP.NE.AND UP0, UPT, UR49, -0x4, UPT ;  /* 0xfffffffc3100788c */ /* 0x000fe2000bf05270 */
[----:B------:R-:W-:Y:S08]  /*8b30*/  IADD3 R0, PT, PT, R30, 0x1, RZ ;  /* 0x000000011e007810 */ /* 0x000ff00007ffe0ff */
[----:B------:R-:W-:Y:S05]  /*8b40*/  BRA.U !UP0, `(.L_x_153) ;  /* 0x0000000108287547 */ /* 0x000fea000b800000 */
[----:B------:R-:W-:Y:S01]  /*8b50*/  ISETP.NE.AND P0, PT, R78, RZ, PT ;  /* 0x000000ff4e00720c */ /* 0x000fe20003f05270 */
[----:B------:R-:W-:Y:S01]  /*8b60*/  IMAD.U32 R3, RZ, RZ, UR51 ;  /* 0x00000033ff037e24 */ /* 0x000fe2000f8e00ff */
[----:B------:R-:W-:Y:S01]  /*8b70*/  UIADD3 UR51, UPT, UPT, UR51, 0x1, URZ ;  /* 0x0000000133337890 */ /* 0x000fe2000fffe0ff */
[----:B------:R-:W-:Y:S03]  /*8b80*/  IMAD.U32 R2, RZ, RZ, UR37 ;  /* 0x00000025ff027e24 */ /* 0x000fe6000f8e00ff */
[----:B------:R-:W-:Y:S04]  /*8b90*/  UISETP.NE.AND UP0, UPT, UR51, 0x4, UPT ;  /* 0x000000043300788c */ /* 0x000fe8000bf05270 */
[----:B------:R-:W-:Y:S03]  /*8ba0*/  USEL UR51, UR51, URZ, UP0 ;  /* 0x000000ff33337287 */ /* 0x000fe60008000000 */
[----:B------:R-:W-:Y:S05]  /*8bb0*/  @P0 LEA R3, R3, UR48, 0x3 ;  /* 0x0000003003030c11 */ /* 0x000fea000f8e18ff */
[----:B------:R-:W-:Y:S05]  /*8bc0*/  @P0 VIADD R3, R3, 0xf0 ;  /* 0x000000f003030836 */ /* 0x000fea0000000000 */
[----:B------:R-:W-:Y:S04]  /*8bd0*/  @P0 PRMT R2, R2, 0x654, R3 ;  /* 0x0000065402020816 */ /* 0x000fe80000000003 */
[----:B------:R2:W-:Y:S03]  /*8be0*/  @P0 SYNCS.ARRIVE.TRANS64.RED.A1T0 RZ, [R2+URZ], RZ ;  /* 0x000000ff02ff09a7 */ /* 0x0005e600081004ff */
.L_x_153:
[----:B------:R-:W-:Y:S01]  /*8bf0*/  ISETP.NE.AND P2, PT, R73, RZ, PT ;  /* 0x000000ff4900720c */ /* 0x000fe20003f45270 */
[----:B------:R-:W-:Y:S01]  /*8c00*/  UIADD3 UR49, UPT, UPT, UR49, 0x4, URZ ;  /* 0x0000000431317890 */ /* 0x000fe2000fffe0ff */
[----:B------:R-:W-:Y:S01]  /*8c10*/  ISETP.NE.AND P0, PT, R76, 0x2, PT ;  /* 0x000000024c00780c */ /* 0x000fe20003f05270 */
[----:B------:R-:W-:Y:S01]  /*8c20*/  IMAD.IADD R20, R29, 0x1, R58 ;  /* 0x000000011d147824 */ /* 0x000fe200078e023a */
[----:B------:R-:W-:Y:S01]  /*8c30*/  ISETP.NE.AND P1, PT, R0, 0x4, PT ;  /* 0x000000040000780c */ /* 0x000fe20003f25270 */
[----:B------:R-:W-:Y:S01]  /*8c40*/  IMAD.IADD R21, R31, 0x1, R60 ;  /* 0x000000011f157824 */ /* 0x000fe200078e023c */
[----:B--2---:R-:W-:Y:S02]  /*8c50*/  SEL R2, RZ, 0x1, P0 ;  /* 0x00000001ff027807 */ /* 0x004fe40000000000 */
[----:B------:R-:W-:Y:S02]  /*8c60*/  SEL R3, RZ, 0x1, P1 ;  /* 0x00000001ff037807 */ /* 0x000fe40000800000 */
[----:B------:R-:W-:Y:S02]  /*8c70*/  LOP3.LUT R69, R69, R2, RZ, 0x3c, !PT ;  /* 0x0000000245457212 */ /* 0x000fe400078e3cff */
[----:B------:R-:W-:Y:S02]  /*8c80*/  LOP3.LUT R70, R70, R3, RZ, 0x3c, !PT ;  /* 0x0000000346467212 */ /* 0x000fe400078e3cff */
[----:B------:R-:W-:Y:S02]  /*8c90*/  @P2 R2UR UR36, R68 ;  /* 0x00000000442422ca */ /* 0x000fe400000e0000 */
[----:B------:R-:W-:Y:S02]  /*8ca0*/  SEL R76, R76, RZ, P0 ;  /* 0x000000ff4c4c7207 */ /* 0x000fe40000000000 */
[----:B------:R-:W-:Y:S01]  /*8cb0*/  SEL R30, R0, RZ, P1 ;  /* 0x000000ff001e7207 */ /* 0x000fe20000800000 */
[----:B------:R-:W-:Y:S10]  /*8cc0*/  @P2 BRA `(.L_x_154) ;  /* 0xffffffcc00d42947 */ /* 0x000ff4000383ffff */
[----:B------:R-:W-:-:S09]  /*8cd0*/  UISETP.NE.AND UP0, UPT, UR50, URZ, UPT ;  /* 0x000000ff3200728c */ /* 0x000fd2000bf05270 */
[----:B------:R-:W-:Y:S05]  /*8ce0*/  BRA.U !UP0, `(.L_x_155) ;  /* 0x0000000108487547 */ /* 0x000fea000b800000 */
[----:B------:R-:W2:Y:S02]  /*8cf0*/  LDCU.64 UR4, c[0x0][0x890] ;  /* 0x00011200ff0477ac */ /* 0x000ea40008000a00 */
[----:B--2---:R-:W-:-:S04]  /*8d00*/  UISETP.NE.U32.AND UP0, UPT, UR4, URZ, UPT ;  /* 0x000000ff0400728c */ /* 0x004fc8000bf05070 */
[----:B------:R-:W-:-:S09]  /*8d10*/  UISETP.NE.AND.EX UP0, UPT, UR5, URZ, UPT, UP0 ;  /* 0x000000ff0500728c */ /* 0x000fd2000bf05300 */
[----:B------:R-:W-:Y:S05]  /*8d20*/  BRA.U UP0, `(.L_x_156) ;  /* 0x00000001000c7547 */ /* 0x000fea000b800000 */
[----:B------:R-:W-:-:S13]  /*8d30*/  FSETP.NEU.AND P0, PT, R35, RZ, PT ;  /* 0x000000ff2300720b */ /* 0x000fda0003f0d000 */
[----:B------:R-:W-:Y:S05]  /*8d40*/  @!P0 EXIT ;  /* 0x000000000000894d */ /* 0x000fea0003800000 */
[----:B------:R-:W-:Y:S05]  /*8d50*/  BRA `(.L_x_155) ;  /* 0x00000000002c7947 */ /* 0x000fea0003800000 */
.L_x_156:
[----:B------:R-:W-:Y:S01]  /*8d60*/  ISETP.NE.AND P0, PT, R75, RZ, PT ;  /* 0x000000ff4b00720c */ /* 0x000fe20003f05270 */
[----:B------:R-:W-:-:S12]  /*8d70*/  BSSY.RECONVERGENT B0, `(.L_x_155) ;  /* 0x0000009000007945 */ /* 0x000fd80003800200 */
[----:B------:R-:W-:Y:S05]  /*8d80*/  @P0 BRA `(.L_x_157) ;  /* 0x0000000000140947 */ /* 0x000fea0003800000 */
[----:B------:R-:W2:Y:S02]  /*8d90*/  LDCU.64 UR4, c[0x0][0x888] ;  /* 0x00011100ff0477ac */ /* 0x000ea40008000a00 */
[----:B--2---:R-:W-:-:S04]  /*8da0*/  ISETP.NE.U32.AND P0, PT, RZ, UR4, PT ;  /* 0x00000004ff007c0c */ /* 0x004fc8000bf05070 */
[----:B------:R-:W-:-:S13]  /*8db0*/  ISETP.NE.AND.EX P0, PT, RZ, UR5, PT, P0 ;  /* 0x00000005ff007c0c */ /* 0x000fda000bf05300 */
[----:B------:R-:W-:Y:S05]  /*8dc0*/  @!P0 EXIT ;  /* 0x000000000000894d */ /* 0x000fea0003800000 */
[----:B------:R-:W-:Y:S05]  /*8dd0*/  BRA `(.L_x_158) ;  /* 0x0000000000087947 */ /* 0x000fea0003800000 */
.L_x_157:
[----:B------:R-:W-:-:S13]  /*8de0*/  FSETP.NEU.AND P0, PT, R35, RZ, PT ;  /* 0x000000ff2300720b */ /* 0x000fda0003f0d000 */
[----:B------:R-:W-:Y:S05]  /*8df0*/  @!P0 EXIT ;  /* 0x000000000000894d */ /* 0x000fea0003800000 */
.L_x_158:
[----:B------:R-:W-:Y:S05]  /*8e00*/  BSYNC.RECONVERGENT B0 ;  /* 0x0000000000007941 */ /* 0x000fea0003800200 */
.L_x_155:
[----:B------:R-:W-:Y:S01]  /*8e10*/  ULEA UR4, UR51, UR48, 0x3 ;  /* 0x0000003033047291 */ /* 0x000fe2000f8e18ff */
[----:B------:R-:W-:-:S04]  /*8e20*/  DEPBAR.LE SB0, 0x0 ;  /* 0x000080000000791a */ /* 0x000fc80000000000 */
[----:B------:R-:W-:-:S04]  /*8e30*/  UIADD3 UR4, UPT, UPT, UR4, 0xf0, URZ ;  /* 0x000000f004047890 */ /* 0x000fc8000fffe0ff */
[----:B------:R-:W-:-:S09]  /*8e40*/  UPRMT UR4, UR37, 0x654, UR4 ;  /* 0x0000065425047896 */ /* 0x000fd20008000004 */
[----:B------:R-:W-:Y:S01]  /*8e50*/  SYNCS.ARRIVE.TRANS64.RED.A1T0 RZ, [UR4], RZ ;  /* 0x000000ffffff79a7 */ /* 0x000fe20008100404 */
[----:B------:R-:W-:Y:S05]  /*8e60*/  EXIT ;  /* 0x000000000000794d */ /* 0x000fea0003800000 */
.L_x_25:
[----:B--2---:R2:W4:Y:S02]  /*8e70*/  SYNCS.PHASECHK.TRANS64.TRYWAIT P0, [R3+URZ+0x190], R2 ;  /* 0x00019002030075a7 */ /* 0x00452400080011ff */
[----:B----4-:R-:W-:Y:S05]  /*8e80*/  @!P0 NANOSLEEP.SYNCS 0x989680 ;  /* 0x009896800000895d */ /* 0x010fea0003900000 */
[----:B------:R-:W4:Y:S02]  /*8e90*/  @!P0 SYNCS.PHASECHK.TRANS64 P0, [R3+URZ+0x190], R2 ;  /* 0x00019002030085a7 */ /* 0x000f2400080010ff */
[----:B----4-:R-:W-:Y:S05]  /*8ea0*/  @!P0 BRA `(.L_x_25) ;  /* 0xfffffffc00f08947 */ /* 0x010fea000383ffff */
[----:B------:R-:W-:Y:S05]  /*8eb0*/  BRA `(.L_x_159) ;  /* 0xffffff8800a87947 */ /* 0x000fea000383ffff */
.L_x_28:
[----:B-1----:R-:W-:-:S07]  /*8ec0*/  MOV R2, UR33 ;  /* 0x0000002100027c02 */ /* 0x002fce0008000f00 */
.L_x_160:
[----:B-1----:R1:W2:Y:S02]  /*8ed0*/  SYNCS.PHASECHK.TRANS64.TRYWAIT P0, [R2+URZ+0x68], R5 ;  /* 0x00006805020075a7 */ /* 0x0022a400080011ff */
[----:B--2---:R-:W-:Y:S05]  /*8ee0*/  @!P0 NANOSLEEP.SYNCS 0x989680 ;  /* 0x009896800000895d */ /* 0x004fea0003900000 */
[----:B------:R-:W2:Y:S02]  /*8ef0*/  @!P0 SYNCS.PHASECHK.TRANS64 P0, [R2+URZ+0x68], R5 ;  /* 0x00006805020085a7 */ /* 0x000ea400080010ff */
[----:B--2---:R-:W-:Y:S05]  /*8f00*/  @!P0 BRA `(.L_x_160) ;  /* 0xfffffffc00f08947 */ /* 0x004fea000383ffff */
[----:B------:R-:W-:Y:S05]  /*8f10*/  BRA `(.L_x_27) ;  /* 0xffffff8c000c7947 */ /* 0x000fea000383ffff */
.L_x_35:
[----:B-1----:R-:W-:-:S07]  /*8f20*/  MOV R2, UR17 ;  /* 0x0000001100027c02 */ /* 0x002fce0008000f00 */
.L_x_161:
[----:B-1----:R1:W2:Y:S02]  /*8f30*/  SYNCS.PHASECHK.TRANS64.TRYWAIT P0, [R2+URZ+0x68], R5 ;  /* 0x00006805020075a7 */ /* 0x0022a400080011ff */
[----:B--2---:R-:W-:Y:S05]  /*8f40*/  @!P0 NANOSLEEP.SYNCS 0x989680 ;  /* 0x009896800000895d */ /* 0x004fea0003900000 */
[----:B------:R-:W2:Y:S02]  /*8f50*/  @!P0 SYNCS.PHASECHK.TRANS64 P0, [R2+URZ+0x68], R5 ;  /* 0x00006805020085a7 */ /* 0x000ea400080010ff */
[----:B--2---:R-:W-:Y:S05]  /*8f60*/  @!P0 BRA `(.L_x_161) ;  /* 0xfffffffc00f08947 */ /* 0x004fea000383ffff */
[----:B------:R-:W-:Y:S05]  /*8f70*/  BRA `(.L_x_34) ;  /* 0xffffff8c00c47947 */ /* 0x000fea000383ffff */
.L_x_40:
[----:B-1----:R1:W2:Y:S02]  /*8f80*/  SYNCS.PHASECHK.TRANS64.TRYWAIT P0, [R2+URZ+0x120], R3 ;  /* 0x00012003020075a7 */ /* 0x0022a400080011ff */
[----:B--2---:R-:W-:Y:S05]  /*8f90*/  @!P0 NANOSLEEP.SYNCS 0x989680 ;  /* 0x009896800000895d */ /* 0x004fea0003900000 */
[----:B------:R-:W2:Y:S02]  /*8fa0*/  @!P0 SYNCS.PHASECHK.TRANS64 P0, [R2+URZ+0x120], R3 ;  /* 0x00012003020085a7 */ /* 0x000ea400080010ff */
[----:B--2---:R-:W-:Y:S05]  /*8fb0*/  @!P0 BRA `(.L_x_40) ;  /* 0xfffffffc00f08947 */ /* 0x004fea000383ffff */
[----:B------:R-:W-:Y:S05]  /*8fc0*/  BRA `(.L_x_162) ;  /* 0xffffff9000647947 */ /* 0x000fea000383ffff */
.L_x_44:
[----:B---3--:R-:W-:-:S07]  /*8fd0*/  MOV R0, UR4 ;  /* 0x0000000400007c02 */ /* 0x008fce0008000f00 */
.L_x_163:
[----:B-1----:R1:W2:Y:S02]  /*8fe0*/  SYNCS.PHASECHK.TRANS64.TRYWAIT P0, [R0+URZ], R3 ;  /* 0x00000003000075a7 */ /* 0x0022a400080011ff */
[----:B--2---:R-:W-:Y:S05]  /*8ff0*/  @!P0 NANOSLEEP.SYNCS 0x989680 ;  /* 0x009896800000895d */ /* 0x004fea0003900000 */
[----:B------:R-:W2:Y:S02]  /*9000*/  @!P0 SYNCS.PHASECHK.TRANS64 P0, [R0+URZ], R3 ;  /* 0x00000003000085a7 */ /* 0x000ea400080010ff */
[----:B--2---:R-:W-:Y:S05]  /*9010*/  @!P0 BRA `(.L_x_163) ;  /* 0xfffffffc00f08947 */ /* 0x004fea000383ffff */
[----:B------:R-:W-:Y:S05]  /*9020*/  BRA `(.L_x_164) ;  /* 0xffffff9400d47947 */ /* 0x000fea000383ffff */
.L_x_45:
[----:B---3--:R-:W-:-:S07]  /*9030*/  MOV R0, UR4 ;  /* 0x0000000400007c02 */ /* 0x008fce0008000f00 */
.L_x_165:
[----:B-1----:R1:W2:Y:S02]  /*9040*/  SYNCS.PHASECHK.TRANS64.TRYWAIT P0, [R0+URZ], R3 ;  /* 0x00000003000075a7 */ /* 0x0022a400080011ff */
[----:B--2---:R-:W-:Y:S05]  /*9050*/  @!P0 NANOSLEEP.SYNCS 0x989680 ;  /* 0x009896800000895d */ /* 0x004fea0003900000 */
[----:B------:R-:W2:Y:S02]  /*9060*/  @!P0 SYNCS.PHASECHK.TRANS64 P0, [R0+URZ], R3 ;  /* 0x00000003000085a7 */ /* 0x000ea400080010ff */
[----:B--2---:R-:W-:Y:S05]  /*9070*/  @!P0 BRA `(.L_x_165) ;  /* 0xfffffffc00f08947 */ /* 0x004fea000383ffff */
[----:B------:R-:W-:Y:S05]  /*9080*/  BRA `(.L_x_166) ;  /* 0xffffff9400e07947 */ /* 0x000fea000383ffff */
.L_x_46:
[----:B---3--:R-:W-:-:S07]  /*9090*/  MOV R0, UR4 ;  /* 0x0000000400007c02 */ /* 0x008fce0008000f00 */
.L_x_167:
[----:B-1----:R1:W2:Y:S02]  /*90a0*/  SYNCS.PHASECHK.TRANS64.TRYWAIT P0, [R0+URZ], R3 ;  /* 0x00000003000075a7 */ /* 0x0022a400080011ff */
[----:B--2---:R-:W-:Y:S05]  /*90b0*/  @!P0 NANOSLEEP.SYNCS 0x989680 ;  /* 0x009896800000895d */ /* 0x004fea0003900000 */
[----:B------:R-:W2:Y:S02]  /*90c0*/  @!P0 SYNCS.PHASECHK.TRANS64 P0, [R0+URZ], R3 ;  /* 0x00000003000085a7 */ /* 0x000ea400080010ff */
[----:B--2---:R-:W-:Y:S05]  /*90d0*/  @!P0 BRA `(.L_x_167) ;  /* 0xfffffffc00f08947 */ /* 0x004fea000383ffff */
[----:B------:R-:W-:Y:S05]  /*90e0*/  BRA `(.L_x_168) ;  /* 0xffffff9400ec7947 */ /* 0x000fea000383ffff */
.L_x_47:
[----:B---3--:R-:W-:-:S07]  /*90f0*/  MOV R0, UR4 ;  /* 0x0000000400007c02 */ /* 0x008fce0008000f00 */
.L_x_169:
[----:B-1----:R1:W2:Y:S02]  /*9100*/  SYNCS.PHASECHK.TRANS64.TRYWAIT P0, [R0+URZ], R3 ;  /* 0x00000003000075a7 */ /* 0x0022a400080011ff */
[----:B--2---:R-:W-:Y:S05]  /*9110*/  @!P0 NANOSLEEP.SYNCS 0x989680 ;  /* 0x009896800000895d */ /* 0x004fea0003900000 */
[----:B------:R-:W2:Y:S02]  /*9120*/  @!P0 SYNCS.PHASECHK.TRANS64 P0, [R0+URZ], R3 ;  /* 0x00000003000085a7 */ /* 0x000ea400080010ff */
[----:B--2---:R-:W-:Y:S05]  /*9130*/  @!P0 BRA `(.L_x_169) ;  /* 0xfffffffc00f08947 */ /* 0x004fea000383ffff */
[----:B------:R-:W-:Y:S05]  /*9140*/  BRA `(.L_x_170) ;  /* 0xffffff9400f87947 */ /* 0x000fea000383ffff */
.L_x_48:
[----:B---3--:R-:W-:-:S07]  /*9150*/  MOV R0, UR4 ;  /* 0x0000000400007c02 */ /* 0x008fce0008000f00 */
.L_x_171:
[----:B-1----:R1:W2:Y:S02]  /*9160*/  SYNCS.PHASECHK.TRANS64.TRYWAIT P0, [R0+URZ], R3 ;  /* 0x00000003000075a7 */ /* 0x0022a400080011ff */
[----:B--2---:R-:W-:Y:S05]  /*9170*/  @!P0 NANOSLEEP.SYNCS 0x989680 ;  /* 0x009896800000895d */ /* 0x004fea0003900000 */
[----:B------:R-:W2:Y:S02]  /*9180*/  @!P0 SYNCS.PHASECHK.TRANS64 P0, [R0+URZ], R3 ;  /* 0x00000003000085a7 */ /* 0x000ea400080010ff */
[----:B--2---:R-:W-:Y:S05]  /*9190*/  @!P0 BRA `(.L_x_171) ;  /* 0xfffffffc00f08947 */ /* 0x004fea000383ffff */
[----:B------:R-:W-:Y:S05]  /*91a0*/  BRA `(.L_x_172) ;  /* 0xffffff9800047947 */ /* 0x000fea000383ffff */
.L_x_49:
[----:B---3--:R-:W-:-:S07]  /*91b0*/  MOV R0, UR4 ;  /* 0x0000000400007c02 */ /* 0x008fce0008000f00 */
.L_x_173:
[----:B-1----:R1:W2:Y:S02]  /*91c0*/  SYNCS.PHASECHK.TRANS64.TRYWAIT P0, [R0+URZ], R3 ;  /* 0x00000003000075a7 */ /* 0x0022a400080011ff */
[----:B--2---:R-:W-:Y:S05]  /*91d0*/  @!P0 NANOSLEEP.SYNCS 0x989680 ;  /* 0x009896800000895d */ /* 0x004fea0003900000 */
[----:B------:R-:W2:Y:S02]  /*91e0*/  @!P0 SYNCS.PHASECHK.TRANS64 P0, [R0+URZ], R3 ;  /* 0x00000003000085a7 */ /* 0x000ea400080010ff */
[----:B--2---:R-:W-:Y:S05]  /*91f0*/  @!P0 BRA `(.L_x_173) ;  /* 0xfffffffc00f08947 */ /* 0x004fea000383ffff */
[----:B------:R-:W-:Y:S05]  /*9200*/  BRA `(.L_x_174) ;  /* 0xffffff9800107947 */ /* 0x000fea000383ffff */
.L_x_50:
[----:B---3--:R-:W-:-:S07]  /*9210*/  MOV R0, UR4 ;  /* 0x0000000400007c02 */ /* 0x008fce0008000f00 */
.L_x_175:
[----:B-1----:R1:W2:Y:S02]  /*9220*/  SYNCS.PHASECHK.TRANS64.TRYWAIT P0, [R0+URZ], R3 ;  /* 0x00000003000075a7 */ /* 0x0022a400080011ff */
[----:B--2---:R-:W-:Y:S05]  /*9230*/  @!P0 NANOSLEEP.SYNCS 0x989680 ;  /* 0x009896800000895d */ /* 0x004fea0003900000 */
[----:B------:R-:W2:Y:S02]  /*9240*/  @!P0 SYNCS.PHASECHK.TRANS64 P0, [R0+URZ], R3 ;  /* 0x00000003000085a7 */ /* 0x000ea400080010ff */
[----:B--2---:R-:W-:Y:S05]  /*9250*/  @!P0 BRA `(.L_x_175) ;  /* 0xfffffffc00f08947 */ /* 0x004fea000383ffff */
[----:B------:R-:W-:Y:S05]  /*9260*/  BRA `(.L_x_176) ;  /* 0xffffff98001c7947 */ /* 0x000fea000383ffff */
.L_x_51:
[----:B---3--:R-:W-:-:S07]  /*9270*/  MOV R0, UR4 ;  /* 0x0000000400007c02 */ /* 0x008fce0008000f00 */
.L_x_177:
[----:B-1----:R1:W2:Y:S02]  /*9280*/  SYNCS.PHASECHK.TRANS64.TRYWAIT P0, [R0+URZ], R3 ;  /* 0x00000003000075a7 */ /* 0x0022a400080011ff */
[----:B--2---:R-:W-:Y:S05]  /*9290*/  @!P0 NANOSLEEP.SYNCS 0x989680 ;  /* 0x009896800000895d */ /* 0x004fea0003900000 */
[----:B------:R-:W2:Y:S02]  /*92a0*/  @!P0 SYNCS.PHASECHK.TRANS64 P0, [R0+URZ], R3 ;  /* 0x00000003000085a7 */ /* 0x000ea400080010ff */
[----:B--2---:R-:W-:Y:S05]  /*92b0*/  @!P0 BRA `(.L_x_177) ;  /* 0xfffffffc00f08947 */ /* 0x004fea000383ffff */
[----:B------:R-:W-:Y:S05]  /*92c0*/  BRA `(.L_x_178) ;  /* 0xffffff9800287947 */ /* 0x000fea000383ffff */
.L_x_52:
[----:B---3--:R-:W-:-:S07]  /*92d0*/  MOV R0, UR4 ;  /* 0x0000000400007c02 */ /* 0x008fce0008000f00 */
.L_x_179:
[----:B-1----:R1:W2:Y:S02]  /*92e0*/  SYNCS.PHASECHK.TRANS64.TRYWAIT P0, [R0+URZ], R3 ;  /* 0x00000003000075a7 */ /* 0x0022a400080011ff */
[----:B--2---:R-:W-:Y:S05]  /*92f0*/  @!P0 NANOSLEEP.SYNCS 0x989680 ;  /* 0x009896800000895d */ /* 0x004fea0003900000 */
[----:B------:R-:W2:Y:S02]  /*9300*/  @!P0 SYNCS.PHASECHK.TRANS64 P0, [R0+URZ], R3 ;  /* 0x00000003000085a7 */ /* 0x000ea400080010ff */
[----:B--2---:R-:W-:Y:S05]  /*9310*/  @!P0 BRA `(.L_x_179) ;  /* 0xfffffffc00f08947 */ /* 0x004fea000383ffff */
[----:B------:R-:W-:Y:S05]  /*9320*/  BRA `(.L_x_180) ;  /* 0xffffff9800347947 */ /* 0x000fea000383ffff */
.L_x_53:
[----:B---3--:R-:W-:-:S07]  /*9330*/  MOV R0, UR4 ;  /* 0x0000000400007c02 */ /* 0x008fce0008000f00 */
.L_x_181:
[----:B-1----:R1:W2:Y:S02]  /*9340*/  SYNCS.PHASECHK.TRANS64.TRYWAIT P0, [R0+URZ], R3 ;  /* 0x00000003000075a7 */ /* 0x0022a400080011ff */
[----:B--2---:R-:W-:Y:S05]  /*9350*/  @!P0 NANOSLEEP.SYNCS 0x989680 ;  /* 0x009896800000895d */ /* 0x004fea0003900000 */
[----:B------:R-:W2:Y:S02]  /*9360*/  @!P0 SYNCS.PHASECHK.TRANS64 P0, [R0+URZ], R3 ;  /* 0x00000003000085a7 */ /* 0x000ea400080010ff */
[----:B--2---:R-:W-:Y:S05]  /*9370*/  @!P0 BRA `(.L_x_181) ;  /* 0xfffffffc00f08947 */ /* 0x004fea000383ffff */
[----:B------:R-:W-:Y:S05]  /*9380*/  BRA `(.L_x_182) ;  /* 0xffffff9800407947 */ /* 0x000fea000383ffff */
.L_x_54:
[----:B---3--:R-:W-:-:S07]  /*9390*/  MOV R0, UR4 ;  /* 0x0000000400007c02 */ /* 0x008fce0008000f00 */
.L_x_183:
[----:B-1----:R1:W2:Y:S02]  /*93a0*/  SYNCS.PHASECHK.TRANS64.TRYWAIT P0, [R0+URZ], R3 ;  /* 0x00000003000075a7 */ /* 0x0022a400080011ff */
[----:B--2---:R-:W-:Y:S05]  /*93b0*/  @!P0 NANOSLEEP.SYNCS 0x989680 ;  /* 0x009896800000895d */ /* 0x004fea0003900000 */
[----:B------:R-:W2:Y:S02]  /*93c0*/  @!P0 SYNCS.PHASECHK.TRANS64 P0, [R0+URZ], R3 ;  /* 0x00000003000085a7 */ /* 0x000ea400080010ff */
[----:B--2---:R-:W-:Y:S05]  /*93d0*/  @!P0 BRA `(.L_x_183) ;  /* 0xfffffffc00f08947 */ /* 0x004fea000383ffff */
[----:B------:R-:W-:Y:S05]  /*93e0*/  BRA `(.L_x_184) ;  /* 0xffffff98004c7947 */ /* 0x000fea000383ffff */
.L_x_55:
[----:B---3--:R-:W-:-:S07]  /*93f0*/  MOV R0, UR4 ;  /* 0x0000000400007c02 */ /* 0x008fce0008000f00 */
.L_x_185:
[----:B-1----:R1:W2:Y:S02]  /*9400*/  SYNCS.PHASECHK.TRANS64.TRYWAIT P0, [R0+URZ], R3 ;  /* 0x00000003000075a7 */ /* 0x0022a400080011ff */
[----:B--2---:R-:W-:Y:S05]  /*9410*/  @!P0 NANOSLEEP.SYNCS 0x989680 ;  /* 0x009896800000895d */ /* 0x004fea0003900000 */
[----:B------:R-:W2:Y:S02]  /*9420*/  @!P0 SYNCS.PHASECHK.TRANS64 P0, [R0+URZ], R3 ;  /* 0x00000003000085a7 */ /* 0x000ea400080010ff */
[----:B--2---:R-:W-:Y:S05]  /*9430*/  @!P0 BRA `(.L_x_185) ;  /* 0xfffffffc00f08947 */ /* 0x004fea000383ffff */
[----:B------:R-:W-:Y:S05]  /*9440*/  BRA `(.L_x_186) ;  /* 0xffffff9800587947 */ /* 0x000fea000383ffff */
.L_x_58:
[----:B-1----:R1:W2:Y:S02]  /*9450*/  SYNCS.PHASECHK.TRANS64.TRYWAIT P0, [R0+URZ+0x180], R5 ;  /* 0x00018005000075a7 */ /* 0x0022a400080011ff */
[----:B--2---:R-:W-:Y:S05]  /*9460*/  @!P0 NANOSLEEP.SYNCS 0x989680 ;  /* 0x009896800000895d */ /* 0x004fea0003900000 */
[----:B------:R-:W2:Y:S02]  /*9470*/  @!P0 SYNCS.PHASECHK.TRANS64 P0, [R0+URZ+0x180], R5 ;  /* 0x00018005000085a7 */ /* 0x000ea400080010ff */
[----:B--2---:R-:W-:Y:S05]  /*9480*/  @!P0 BRA `(.L_x_58) ;  /* 0xfffffffc00f08947 */ /* 0x004fea000383ffff */
[----:B------:R-:W-:Y:S05]  /*9490*/  BRA `(.L_x_187) ;  /* 0xffffff9800b87947 */ /* 0x000fea000383ffff */
.L_x_59:
[----:B------:R-:W-:-:S07]  /*94a0*/  MOV R0, UR5 ;  /* 0x0000000500007c02 */ /* 0x000fce0008000f00 */
.L_x_188:
[----:B-1----:R1:W2:Y:S02]  /*94b0*/  SYNCS.PHASECHK.TRANS64.TRYWAIT P0, [R0+URZ+0x130], R7 ;  /* 0x00013007000075a7 */ /* 0x0022a400080011ff */
[----:B--2---:R-:W-:Y:S05]  /*94c0*/  @!P0 NANOSLEEP.SYNCS 0x989680 ;  /* 0x009896800000895d */ /* 0x004fea0003900000 */
[----:B------:R-:W2:Y:S02]  /*94d0*/  @!P0 SYNCS.PHASECHK.TRANS64 P0, [R0+URZ+0x130], R7 ;  /* 0x00013007000085a7 */ /* 0x000ea400080010ff */
[----:B--2---:R-:W-:Y:S05]  /*94e0*/  @!P0 BRA `(.L_x_188) ;  /* 0xfffffffc00f08947 */ /* 0x004fea000383ffff */
[----:B------:R-:W-:Y:S05]  /*94f0*/  BRA `(.L_x_189) ;  /* 0xffffff9800c87947 */ /* 0x000fea000383ffff */
.L_x_60:
[----:B-1----:R1:W2:Y:S02]  /*9500*/  SYNCS.PHASECHK.TRANS64.TRYWAIT P1, [R0+URZ+0x120], R5 ;  /* 0x00012005000075a7 */ /* 0x0022a400080211ff */
[----:B--2---:R-:W-:Y:S05]  /*9510*/  @!P1 NANOSLEEP.SYNCS 0x989680 ;  /* 0x009896800000995d */ /* 0x004fea0003900000 */
[----:B------:R-:W2:Y:S02]  /*9520*/  @!P1 SYNCS.PHASECHK.TRANS64 P1, [R0+URZ+0x120], R5 ;  /* 0x00012005000095a7 */ /* 0x000ea400080210ff */
[----:B--2---:R-:W-:Y:S05]  /*9530*/  @!P1 BRA `(.L_x_60) ;  /* 0xfffffffc00f09947 */ /* 0x004fea000383ffff */
[----:B------:R-:W-:Y:S05]  /*9540*/  BRA `(.L_x_190) ;  /* 0xffffff9800f87947 */ /* 0x000fea000383ffff */
.L_x_63:
[----:B------:R-:W-:-:S07]  /*9550*/  MOV R0, UR5 ;  /* 0x0000000500007c02 */ /* 0x000fce0008000f00 */
.L_x_191:
[----:B-1----:R1:W2:Y:S02]  /*9560*/  SYNCS.PHASECHK.TRANS64.TRYWAIT P0, [R0+URZ+0x130], R3 ;  /* 0x00013003000075a7 */ /* 0x0022a400080011ff */
[----:B--2---:R-:W-:Y:S05]  /*9570*/  @!P0 NANOSLEEP.SYNCS 0x989680 ;  /* 0x009896800000895d */ /* 0x004fea0003900000 */
[----:B------:R-:W2:Y:S02]  /*9580*/  @!P0 SYNCS.PHASECHK.TRANS64 P0, [R0+URZ+0x130], R3 ;  /* 0x00013003000085a7 */ /* 0x000ea400080010ff */
[----:B--2---:R-:W-:Y:S05]  /*9590*/  @!P0 BRA `(.L_x_191) ;  /* 0xfffffffc00f08947 */ /* 0x004fea000383ffff */
[----:B------:R-:W-:Y:S05]  /*95a0*/  BRA `(.L_x_62) ;  /* 0xffffff9c004c7947 */ /* 0x000fea000383ffff */
.L_x_72:
[----:B-1----:R-:W-:-:S04]  /*95b0*/  MOV R4, UR6 ;  /* 0x0000000600047c02 */ /* 0x002fc80008000f00 */
[----:B------:R1:W2:Y:S03]  /*95c0*/  SYNCS.PHASECHK.TRANS64.TRYWAIT P0, [R4+URZ+0x8], R5 ;  /* 0x00000805040075a7 */ /* 0x0002a600080011ff */
[----:B--2---:R-:W-:Y:S05]  /*95d0*/  @!P0 NANOSLEEP.SYNCS 0x989680 ;  /* 0x009896800000895d */ /* 0x004fea0003900000 */
[----:B------:R-:W2:Y:S02]  /*95e0*/  @!P0 SYNCS.PHASECHK.TRANS64 P0, [R4+URZ+0x8], R5 ;  /* 0x00000805040085a7 */ /* 0x000ea400080010ff */
[----:B--2---:R-:W-:Y:S05]  /*95f0*/  @!P0 BRA `(.L_x_72) ;  /* 0xfffffffc00ec8947 */ /* 0x004fea000383ffff */
[----:B------:R-:W-:Y:S05]  /*9600*/  BRA `(.L_x_71) ;  /* 0xffffffa000007947 */ /* 0x000fea000383ffff */
.L_x_74:
[----:B------:R-:W-:Y:S01]  /*9610*/  BSSY B0, `(.L_x_192) ;  /* 0x0000006000007945 */ /* 0x000fe20003800000 */
[----:B------:R-:W-:-:S07]  /*9620*/  MOV R15, 0xffffffff ;  /* 0xffffffff000f7802 */ /* 0x000fce0000000f00 */
[----:B-1---5:R-:W-:Y:S05]  /*9630*/  WARPSYNC.COLLECTIVE R15, `(.L_x_193) ;  /* 0x000000000f0c7348 */ /* 0x022fea0003c00000 */
[----:B------:R-:W-:Y:S02]  /*9640*/  ELECT P6, UR79, PT ;  /* 0x00000000004f782f */ /* 0x000fe400038c0000 */
[----:B------:R-:W-:Y:S01]  /*9650*/  MOV R14, UR79 ;  /* 0x0000004f000e7c02 */ /* 0x000fe20008000f00 */
[----:B-1---5:R-:W-:Y:S10]  /*9660*/  ENDCOLLECTIVE ;  /* 0x000000000000791b */ /* 0x022ff40003800000 */
.L_x_193:
[----:B------:R-:W-:Y:S05]  /*9670*/  BSYNC B0 ;  /* 0x0000000000007941 */ /* 0x000fea0003800000 */
.L_x_192:
[----:B------:R-:W-:Y:S05]  /*9680*/  BRA `(.L_x_194) ;  /* 0xffffffa000307947 */ /* 0x000fea000383ffff */
.L_x_76:
[----:B-1----:R-:W-:-:S04]  /*9690*/  MOV R2, UR6 ;  /* 0x0000000600027c02 */ /* 0x002fc80008000f00 */
[----:B------:R1:W2:Y:S03]  /*96a0*/  SYNCS.PHASECHK.TRANS64.TRYWAIT P0, [R2+URZ+0x8], R3 ;  /* 0x00000803020075a7 */ /* 0x0002a600080011ff */
[----:B--2---:R-:W-:Y:S05]  /*96b0*/  @!P0 NANOSLEEP.SYNCS 0x989680 ;  /* 0x009896800000895d */ /* 0x004fea0003900000 */
[----:B------:R-:W2:Y:S02]  /*96c0*/  @!P0 SYNCS.PHASECHK.TRANS64 P0, [R2+URZ+0x8], R3 ;  /* 0x00000803020085a7 */ /* 0x000ea400080010ff */
[----:B--2---:R-:W-:Y:S05]  /*96d0*/  @!P0 BRA `(.L_x_76) ;  /* 0xfffffffc00ec8947 */ /* 0x004fea000383ffff */
[----:B------:R-:W-:Y:S05]  /*96e0*/  BRA `(.L_x_75) ;  /* 0xffffffa000347947 */ /* 0x000fea000383ffff */
.L_x_77:
[----:B-1----:R1:W2:Y:S02]  /*96f0*/  SYNCS.PHASECHK.TRANS64.TRYWAIT P0, [R0+URZ+0x120], R5 ;  /* 0x00012005000075a7 */ /* 0x0022a400080011ff */
[----:B--2---:R-:W-:Y:S05]  /*9700*/  @!P0 NANOSLEEP.SYNCS 0x989680 ;  /* 0x009896800000895d */ /* 0x004fea0003900000 */
[----:B------:R-:W2:Y:S02]  /*9710*/  @!P0 SYNCS.PHASECHK.TRANS64 P0, [R0+URZ+0x120], R5 ;  /* 0x00012005000085a7 */ /* 0x000ea400080010ff */
[----:B--2---:R-:W-:Y:S05]  /*9720*/  @!P0 BRA `(.L_x_77) ;  /* 0xfffffffc00f08947 */ /* 0x004fea000383ffff */
[----:B------:R-:W-:Y:S05]  /*9730*/  BRA `(.L_x_195) ;  /* 0xffffffa400207947 */ /* 0x000fea000383ffff */
.L_x_79:
[----:B------:R-:W-:-:S07]  /*9740*/  MOV R0, UR9 ;  /* 0x0000000900007c02 */ /* 0x000fce0008000f00 */
.L_x_196:
[----:B-1----:R1:W2:Y:S02]  /*9750*/  SYNCS.PHASECHK.TRANS64.TRYWAIT P0, [R0+URZ+0x160], R5 ;  /* 0x00016005000075a7 */ /* 0x0022a400080011ff */
[----:B--2---:R-:W-:Y:S05]  /*9760*/  @!P0 NANOSLEEP.SYNCS 0x989680 ;  /* 0x009896800000895d */ /* 0x004fea0003900000 */
[----:B------:R-:W2:Y:S02]  /*9770*/  @!P0 SYNCS.PHASECHK.TRANS64 P0, [R0+URZ+0x160], R5 ;  /* 0x00016005000085a7 */ /* 0x000ea400080010ff */
[----:B--2---:R-:W-:Y:S05]  /*9780*/  @!P0 BRA `(.L_x_196) ;  /* 0xfffffffc00f08947 */ /* 0x004fea000383ffff */
[----:B------:R-:W-:Y:S05]  /*9790*/  BRA `(.L_x_197) ;  /* 0xffffffa4006c7947 */ /* 0x000fea000383ffff */
.L_x_82:
[----:B------:R-:W-:Y:S07]  /*97a0*/  MOV R0, UR8 ;  /* 0x0000000800007c02 */ /* 0x000fee0008000f00 */
.L_x_198:
[----:B-1----:R1:W2:Y:S02]  /*97b0*/  SYNCS.PHASECHK.TRANS64.TRYWAIT P0, [R0+URZ], R5 ;  /* 0x00000005000075a7 */ /* 0x0022a400080011ff */
[----:B--2---:R-:W-:Y:S05]  /*97c0*/  @!P0 NANOSLEEP.SYNCS 0x989680 ;  /* 0x009896800000895d */ /* 0x004fea0003900000 */
[----:B------:R-:W2:Y:S02]  /*97d0*/  @!P0 SYNCS.PHASECHK.TRANS64 P0, [R0+URZ], R5 ;  /* 0x00000005000085a7 */ /* 0x000ea400080010ff */
[----:B--2---:R-:W-:Y:S05]  /*97e0*/  @!P0 BRA `(.L_x_198) ;  /* 0xfffffffc00f08947 */ /* 0x004fea000383ffff */
[----:B------:R-:W-:Y:S05]  /*97f0*/  BRA `(.L_x_81) ;  /* 0xffffffa400807947 */ /* 0x000fea000383ffff */
.L_x_86:
[----:B-1----:R-:W-:-:S07]  /*9800*/  MOV R0, UR8 ;  /* 0x0000000800007c02 */ /* 0x002fce0008000f00 */
.L_x_199:
[----:B-1----:R1:W2:Y:S02]  /*9810*/  SYNCS.PHASECHK.TRANS64.TRYWAIT P0, [R0+URZ], R3 ;  /* 0x00000003000075a7 */ /* 0x0022a400080011ff */
[----:B--2---:R-:W-:Y:S05]  /*9820*/  @!P0 NANOSLEEP.SYNCS 0x989680 ;  /* 0x009896800000895d */ /* 0x004fea0003900000 */
[----:B------:R-:W2:Y:S02]  /*9830*/  @!P0 SYNCS.PHASECHK.TRANS64 P0, [R0+URZ], R3 ;  /* 0x00000003000085a7 */ /* 0x000ea400080010ff */
[----:B--2---:R-:W-:Y:S05]  /*9840*/  @!P0 BRA `(.L_x_199) ;  /* 0xfffffffc00f08947 */ /* 0x004fea000383ffff */
[----:B------:R-:W-:Y:S05]  /*9850*/  BRA `(.L_x_200) ;  /* 0xffffffa800747947 */ /* 0x000fea000383ffff */
.L_x_87:
[----:B------:R-:W-:-:S07]  /*9860*/  MOV R0, UR8 ;  /* 0x0000000800007c02 */ /* 0x000fce0008000f00 */
.L_x_201:
[----:B-1----:R1:W2:Y:S02]  /*9870*/  SYNCS.PHASECHK.TRANS64.TRYWAIT P0, [R0+URZ], R3 ;  /* 0x00000003000075a7 */ /* 0x0022a400080011ff */
[----:B--2---:R-:W-:Y:S05]  /*9880*/  @!P0 NANOSLEEP.SYNCS 0x989680 ;  /* 0x009896800000895d */ /* 0x004fea0003900000 */
[----:B------:R-:W2:Y:S02]  /*9890*/  @!P0 SYNCS.PHASECHK.TRANS64 P0, [R0+URZ], R3 ;  /* 0x00000003000085a7 */ /* 0x000ea400080010ff */
[----:B--2---:R-:W-:Y:S05]  /*98a0*/  @!P0 BRA `(.L_x_201) ;  /* 0xfffffffc00f08947 */ /* 0x004fea000383ffff */
[----:B------:R-:W-:Y:S05]  /*98b0*/  BRA `(.L_x_202) ;  /* 0xffffffa800807947 */ /* 0x000fea000383ffff */
.L_x_88:
[----:B------:R-:W-:-:S07]  /*98c0*/  MOV R0, UR8 ;  /* 0x0000000800007c02 */ /* 0x000fce0008000f00 */
.L_x_203:
[----:B-1----:R1:W2:Y:S02]  /*98d0*/  SYNCS.PHASECHK.TRANS64.TRYWAIT P0, [R0+URZ], R3 ;  /* 0x00000003000075a7 */ /* 0x0022a400080011ff */
[----:B--2---:R-:W-:Y:S05]  /*98e0*/  @!P0 NANOSLEEP.SYNCS 0x989680 ;  /* 0x009896800000895d */ /* 0x004fea0003900000 */
[----:B------:R-:W2:Y:S02]  /*98f0*/  @!P0 SYNCS.PHASECHK.TRANS64 P0, [R0+URZ], R3 ;  /* 0x00000003000085a7 */ /* 0x000ea400080010ff */
[----:B--2---:R-:W-:Y:S05]  /*9900*/  @!P0 BRA `(.L_x_203) ;  /* 0xfffffffc00f08947 */ /* 0x004fea000383ffff */
[----:B------:R-:W-:Y:S05]  /*9910*/  BRA `(.L_x_204) ;  /* 0xffffffa8008c7947 */ /* 0x000fea000383ffff */
.L_x_91:
[----:B------:R-:W-:-:S07]  /*9920*/  MOV R0, UR7 ;  /* 0x0000000700007c02 */ /* 0x000fce0008000f00 */
.L_x_205:
[----:B-1----:R1:W2:Y:S02]  /*9930*/  SYNCS.PHASECHK.TRANS64.TRYWAIT P1, [R0+URZ+0x1a0], R3 ;  /* 0x0001a003000075a7 */ /* 0x0022a400080211ff */
[----:B--2---:R-:W-:Y:S05]  /*9940*/  @!P1 NANOSLEEP.SYNCS 0x989680 ;  /* 0x009896800000995d */ /* 0x004fea0003900000 */
[----:B------:R-:W2:Y:S02]  /*9950*/  @!P1 SYNCS.PHASECHK.TRANS64 P1, [R0+URZ+0x1a0], R3 ;  /* 0x0001a003000095a7 */ /* 0x000ea400080210ff */
[----:B--2---:R-:W-:Y:S05]  /*9960*/  @!P1 BRA `(.L_x_205) ;  /* 0xfffffffc00f09947 */ /* 0x004fea000383ffff */
[----:B------:R-:W-:Y:S05]  /*9970*/  BRA `(.L_x_206) ;  /* 0xffffffa800d87947 */ /* 0x000fea000383ffff */
.L_x_96:
[----:B--2---:R2:W4:Y:S02]  /*9980*/  SYNCS.PHASECHK.TRANS64.TRYWAIT P0, [R0+URZ+0x120], R3 ;  /* 0x00012003000075a7 */ /* 0x00452400080011ff */
[----:B----4-:R-:W-:Y:S05]  /*9990*/  @!P0 NANOSLEEP.SYNCS 0x989680 ;  /* 0x009896800000895d */ /* 0x010fea0003900000 */
[----:B------:R-:W4:Y:S02]  /*99a0*/  @!P0 SYNCS.PHASECHK.TRANS64 P0, [R0+URZ+0x120], R3 ;  /* 0x00012003000085a7 */ /* 0x000f2400080010ff */
[----:B----4-:R-:W-:Y:S05]  /*99b0*/  @!P0 BRA `(.L_x_96) ;  /* 0xfffffffc00f08947 */ /* 0x010fea000383ffff */
[----:B------:R-:W-:Y:S05]  /*99c0*/  BRA `(.L_x_207) ;  /* 0xffffffac00ec7947 */ /* 0x000fea000383ffff */
.L_x_99:
[----:B------:R-:W-:Y:S07]  /*99d0*/  MOV R0, UR7 ;  /* 0x0000000700007c02 */ /* 0x000fee0008000f00 */
.L_x_208:
[----:B--2---:R2:W4:Y:S02]  /*99e0*/  SYNCS.PHASECHK.TRANS64.TRYWAIT P0, [R0+URZ+0x118], R3 ;  /* 0x00011803000075a7 */ /* 0x00452400080011ff */
[----:B----4-:R-:W-:Y:S05]  /*99f0*/  @!P0 NANOSLEEP.SYNCS 0x989680 ;  /* 0x009896800000895d */ /* 0x010fea0003900000 */
[----:B------:R-:W4:Y:S02]  /*9a00*/  @!P0 SYNCS.PHASECHK.TRANS64 P0, [R0+URZ+0x118], R3 ;  /* 0x00011803000085a7 */ /* 0x000f2400080010ff */
[----:B----4-:R-:W-:Y:S05]  /*9a10*/  @!P0 BRA `(.L_x_208) ;  /* 0xfffffffc00f08947 */ /* 0x010fea000383ffff */
[----:B------:R-:W-:Y:S05]  /*9a20*/  BRA `(.L_x_98) ;  /* 0xffffffb000cc7947 */ /* 0x000fea000383ffff */
.L_x_102:
[----:B------:R-:W-:Y:S07]  /*9a30*/  MOV R3, UR7 ;  /* 0x0000000700037c02 */ /* 0x000fee0008000f00 */
.L_x_209:
[----:B-1----:R1:W2:Y:S02]  /*9a40*/  SYNCS.PHASECHK.TRANS64.TRYWAIT P0, [R3+URZ+0xf0], R12 ;  /* 0x0000f00c030075a7 */ /* 0x0022a400080011ff */
[----:B--2---:R-:W-:Y:S05]  /*9a50*/  @!P0 NANOSLEEP.SYNCS 0x989680 ;  /* 0x009896800000895d */ /* 0x004fea0003900000 */
[----:B------:R-:W2:Y:S02]  /*9a60*/  @!P0 SYNCS.PHASECHK.TRANS64 P0, [R3+URZ+0xf0], R12 ;  /* 0x0000f00c030085a7 */ /* 0x000ea400080010ff */
[----:B--2---:R-:W-:Y:S05]  /*9a70*/  @!P0 BRA `(.L_x_209) ;  /* 0xfffffffc00f08947 */ /* 0x004fea000383ffff */
[----:B------:R-:W-:Y:S05]  /*9a80*/  BRA `(.L_x_210) ;  /* 0xffffffb400447947 */ /* 0x000fea000383ffff */
.L_x_103:
[----:B-1----:R-:W-:Y:S07]  /*9a90*/  MOV R3, UR7 ;  /* 0x0000000700037c02 */ /* 0x002fee0008000f00 */
.L_x_211:
[----:B-1----:R1:W2:Y:S02]  /*9aa0*/  SYNCS.PHASECHK.TRANS64.TRYWAIT P0, [R3+URZ+0xf8], R12 ;  /* 0x0000f80c030075a7 */ /* 0x0022a400080011ff */
[----:B--2---:R-:W-:Y:S05]  /*9ab0*/  @!P0 NANOSLEEP.SYNCS 0x989680 ;  /* 0x009896800000895d */ /* 0x004fea0003900000 */
[----:B------:R-:W2:Y:S02]  /*9ac0*/  @!P0 SYNCS.PHASECHK.TRANS64 P0, [R3+URZ+0xf8], R12 ;  /* 0x0000f80c030085a7 */ /* 0x000ea400080010ff */
[----:B--2---:R-:W-:Y:S05]  /*9ad0*/  @!P0 BRA `(.L_x_211) ;  /* 0xfffffffc00f08947 */ /* 0x004fea000383ffff */
[----:B------:R-:W-:Y:S05]  /*9ae0*/  BRA `(.L_x_212) ;  /* 0xffffffb400a07947 */ /* 0x000fea000383ffff */
.L_x_104:
[----:B-1----:R-:W-:Y:S07]  /*9af0*/  MOV R3, UR7 ;  /* 0x0000000700037c02 */ /* 0x002fee0008000f00 */
.L_x_213:
[----:B-1----:R1:W2:Y:S02]  /*9b00*/  SYNCS.PHASECHK.TRANS64.TRYWAIT P0, [R3+URZ+0x100], R12 ;  /* 0x0001000c030075a7 */ /* 0x0022a400080011ff */
[----:B--2---:R-:W-:Y:S05]  /*9b10*/  @!P0 NANOSLEEP.SYNCS 0x989680 ;  /* 0x009896800000895d */ /* 0x004fea0003900000 */
[----:B------:R-:W2:Y:S02]  /*9b20*/  @!P0 SYNCS.PHASECHK.TRANS64 P0, [R3+URZ+0x100], R12 ;  /* 0x0001000c030085a7 */ /* 0x000ea400080010ff */
[----:B--2---:R-:W-:Y:S05]  /*9b30*/  @!P0 BRA `(.L_x_213) ;  /* 0xfffffffc00f08947 */ /* 0x004fea000383ffff */
[----:B------:R-:W-:Y:S05]  /*9b40*/  BRA `(.L_x_214) ;  /* 0xffffffb400fc7947 */ /* 0x000fea000383ffff */
.L_x_105:
[----:B------:R-:W-:Y:S07]  /*9b50*/  MOV R3, UR7 ;  /* 0x0000000700037c02 */ /* 0x000fee0008000f00 */
.L_x_215:
[----:B-1----:R1:W2:Y:S02]  /*9b60*/  SYNCS.PHASECHK.TRANS64.TRYWAIT P0, [R3+URZ+0x108], R12 ;  /* 0x0001080c030075a7 */ /* 0x0022a400080011ff */
[----:B--2---:R-:W-:Y:S05]  /*9b70*/  @!P0 NANOSLEEP.SYNCS 0x989680 ;  /* 0x009896800000895d */ /* 0x004fea0003900000 */
[----:B------:R-:W2:Y:S02]  /*9b80*/  @!P0 SYNCS.PHASECHK.TRANS64 P0, [R3+URZ+0x108], R12 ;  /* 0x0001080c030085a7 */ /* 0x000ea400080010ff */
[----:B--2---:R-:W-:Y:S05]  /*9b90*/  @!P0 BRA `(.L_x_215) ;  /* 0xfffffffc00f08947 */ /* 0x004fea000383ffff */
[----:B------:R-:W-:Y:S05]  /*9ba0*/  BRA `(.L_x_216) ;  /* 0xffffffb8009c7947 */ /* 0x000fea000383ffff */
.L_x_107:
[----:B------:R-:W-:-:S07]  /*9bb0*/  MOV R0, UR7 ;  /* 0x0000000700007c02 */ /* 0x000fce0008000f00 */
.L_x_217:
[----:B-1----:R1:W4:Y:S02]  /*9bc0*/  SYNCS.PHASECHK.TRANS64.TRYWAIT P0, [R0+URZ+0xf0], R3 ;  /* 0x0000f003000075a7 */ /* 0x00232400080011ff */
[----:B----4-:R-:W-:Y:S05]  /*9bd0*/  @!P0 NANOSLEEP.SYNCS 0x989680 ;  /* 0x009896800000895d */ /* 0x010fea0003900000 */
[----:B------:R-:W4:Y:S02]  /*9be0*/  @!P0 SYNCS.PHASECHK.TRANS64 P0, [R0+URZ+0xf0], R3 ;  /* 0x0000f003000085a7 */ /* 0x000f2400080010ff */
[----:B----4-:R-:W-:Y:S05]  /*9bf0*/  @!P0 BRA `(.L_x_217) ;  /* 0xfffffffc00f08947 */ /* 0x010fea000383ffff */
[----:B------:R-:W-:Y:S05]  /*9c00*/  BRA `(.L_x_218) ;  /* 0xffffffbc00247947 */ /* 0x000fea000383ffff */
.L_x_108:
[----:B-1----:R-:W-:-:S07]  /*9c10*/  MOV R0, UR7 ;  /* 0x0000000700007c02 */ /* 0x002fce0008000f00 */
.L_x_219:
[----:B-1----:R1:W4:Y:S02]  /*9c20*/  SYNCS.PHASECHK.TRANS64.TRYWAIT P0, [R0+URZ+0xf8], R3 ;  /* 0x0000f803000075a7 */ /* 0x00232400080011ff */
[----:B----4-:R-:W-:Y:S05]  /*9c30*/  @!P0 NANOSLEEP.SYNCS 0x989680 ;  /* 0x009896800000895d */ /* 0x010fea0003900000 */
[----:B------:R-:W4:Y:S02]  /*9c40*/  @!P0 SYNCS.PHASECHK.TRANS64 P0, [R0+URZ+0xf8], R3 ;  /* 0x0000f803000085a7 */ /* 0x000f2400080010ff */
[----:B----4-:R-:W-:Y:S05]  /*9c50*/  @!P0 BRA `(.L_x_219) ;  /* 0xfffffffc00f08947 */ /* 0x010fea000383ffff */
[----:B------:R-:W-:Y:S05]  /*9c60*/  BRA `(.L_x_220) ;  /* 0xffffffbc00147947 */ /* 0x000fea000383ffff */
.L_x_109:
[----:B-1----:R-:W-:-:S07]  /*9c70*/  MOV R0, UR7 ;  /* 0x0000000700007c02 */ /* 0x002fce0008000f00 */
.L_x_221:
[----:B-1----:R1:W4:Y:S02]  /*9c80*/  SYNCS.PHASECHK.TRANS64.TRYWAIT P0, [R0+URZ+0x100], R3 ;  /* 0x00010003000075a7 */ /* 0x00232400080011ff */
[----:B----4-:R-:W-:Y:S05]  /*9c90*/  @!P0 NANOSLEEP.SYNCS 0x989680 ;  /* 0x009896800000895d */ /* 0x010fea0003900000 */
[----:B------:R-:W4:Y:S02]  /*9ca0*/  @!P0 SYNCS.PHASECHK.TRANS64 P0, [R0+URZ+0x100], R3 ;  /* 0x00010003000085a7 */ /* 0x000f2400080010ff */
[----:B----4-:R-:W-:Y:S05]  /*9cb0*/  @!P0 BRA `(.L_x_221) ;  /* 0xfffffffc00f08947 */ /* 0x010fea000383ffff */
[----:B------:R-:W-:Y:S05]  /*9cc0*/  BRA `(.L_x_222) ;  /* 0xffffffbc00047947 */ /* 0x000fea000383ffff */
.L_x_111:
[----:B--2---:R2:W3:Y:S02]  /*9cd0*/  SYNCS.PHASECHK.TRANS64.TRYWAIT P0, [R0+URZ+0x120], R3 ;  /* 0x00012003000075a7 */ /* 0x0044e400080011ff */
[----:B---3--:R-:W-:Y:S05]  /*9ce0*/  @!P0 NANOSLEEP.SYNCS 0x989680 ;  /* 0x009896800000895d */ /* 0x008fea0003900000 */
[----:B------:R-:W3:Y:S02]  /*9cf0*/  @!P0 SYNCS.PHASECHK.TRANS64 P0, [R0+URZ+0x120], R3 ;  /* 0x00012003000085a7 */ /* 0x000ee400080010ff */
[----:B---3--:R-:W-:Y:S05]  /*9d00*/  @!P0 BRA `(.L_x_111) ;  /* 0xfffffffc00f08947 */ /* 0x008fea000383ffff */
[----:B------:R-:W-:Y:S05]  /*9d10*/  BRA `(.L_x_223) ;  /* 0xffffffbc00d47947 */ /* 0x000fea000383ffff */
.L_x_122:
[----:B-1----:R-:W-:Y:S04]  /*9d20*/  MOV R0, UR48 ;  /* 0x0000003000007c02 */ /* 0x002fe80008000f00 */
[----:B------:R1:W3:Y:S03]  /*9d30*/  SYNCS.PHASECHK.TRANS64.TRYWAIT P1, [R0+URZ+0xd0], R5 ;  /* 0x0000d005000075a7 */ /* 0x0002e600080211ff */
[----:B---3--:R-:W-:Y:S05]  /*9d40*/  @!P1 NANOSLEEP.SYNCS 0x989680 ;  /* 0x009896800000995d */ /* 0x008fea0003900000 */
[----:B------:R-:W3:Y:S02]  /*9d50*/  @!P1 SYNCS.PHASECHK.TRANS64 P1, [R0+URZ+0xd0], R5 ;  /* 0x0000d005000095a7 */ /* 0x000ee400080210ff */
[----:B---3--:R-:W-:Y:S05]  /*9d60*/  @!P1 BRA `(.L_x_122) ;  /* 0xfffffffc00ec9947 */ /* 0x008fea000383ffff */
[----:B------:R-:W-:Y:S05]  /*9d70*/  BRA `(.L_x_121) ;  /* 0xffffffc800dc7947 */ /* 0x000fea000383ffff */
.L_x_124:
[----:B-1----:R1:W4:Y:S02]  /*9d80*/  SYNCS.PHASECHK.TRANS64.TRYWAIT P0, [R74+URZ+0x140], R3 ;  /* 0x000140034a0075a7 */ /* 0x00232400080011ff */
[----:B----4-:R-:W-:Y:S05]  /*9d90*/  @!P0 NANOSLEEP.SYNCS 0x989680 ;  /* 0x009896800000895d */ /* 0x010fea0003900000 */
[----:B------:R-:W4:Y:S02]  /*9da0*/  @!P0 SYNCS.PHASECHK.TRANS64 P0, [R74+URZ+0x140], R3 ;  /* 0x000140034a0085a7 */ /* 0x000f2400080010ff */
[----:B----4-:R-:W-:Y:S05]  /*9db0*/  @!P0 BRA `(.L_x_124) ;  /* 0xfffffffc00f08947 */ /* 0x010fea000383ffff */
[----:B------:R-:W-:Y:S05]  /*9dc0*/  BRA `(.L_x_123) ;  /* 0xffffffc800fc7947 */ /* 0x000fea000383ffff */
.L_x_133:
[----:B--2---:R2:W3:Y:S02]  /*9dd0*/  SYNCS.PHASECHK.TRANS64.TRYWAIT P0, [R3+URZ+0xd0], R0 ;  /* 0x0000d000030075a7 */ /* 0x0044e400080011ff */
[----:B---3--:R-:W-:Y:S05]  /*9de0*/  @!P0 NANOSLEEP.SYNCS 0x989680 ;  /* 0x009896800000895d */ /* 0x008fea0003900000 */
[----:B------:R-:W3:Y:S02]  /*9df0*/  @!P0 SYNCS.PHASECHK.TRANS64 P0, [R3+URZ+0xd0], R0 ;  /* 0x0000d000030085a7 */ /* 0x000ee400080010ff */
[----:B---3--:R-:W-:Y:S05]  /*9e00*/  @!P0 BRA `(.L_x_133) ;  /* 0xfffffffc00f08947 */ /* 0x008fea000383ffff */
[----:B------:R-:W-:Y:S05]  /*9e10*/  BRA `(.L_x_132) ;  /* 0xffffffd400087947 */ /* 0x000fea000383ffff */
.L_x_141:
[----:B--2---:R2:W3:Y:S02]  /*9e20*/  SYNCS.PHASECHK.TRANS64.TRYWAIT P0, [R83+URZ+0xd0], R4 ;  /* 0x0000d004530075a7 */ /* 0x0044e400080011ff */
[----:B---3--:R-:W-:Y:S05]  /*9e30*/  @!P0 NANOSLEEP.SYNCS 0x989680 ;  /* 0x009896800000895d */ /* 0x008fea0003900000 */
[----:B------:R-:W3:Y:S02]  /*9e40*/  @!P0 SYNCS.PHASECHK.TRANS64 P0, [R83+URZ+0xd0], R4 ;  /* 0x0000d004530085a7 */ /* 0x000ee400080010ff */
[----:B---3--:R-:W-:Y:S05]  /*9e50*/  @!P0 BRA `(.L_x_141) ;  /* 0xfffffffc00f08947 */ /* 0x008fea000383ffff */
[----:B------:R-:W-:Y:S05]  /*9e60*/  BRA `(.L_x_140) ;  /* 0xffffffdc00247947 */ /* 0x000fea000383ffff */
.L_x_149:
[----:B--2---:R2:W3:Y:S02]  /*9e70*/  SYNCS.PHASECHK.TRANS64.TRYWAIT P0, [R88+URZ+0xd0], R3 ;  /* 0x0000d003580075a7 */ /* 0x0044e400080011ff */
[----:B---3--:R-:W-:Y:S05]  /*9e80*/  @!P0 NANOSLEEP.SYNCS 0x989680 ;  /* 0x009896800000895d */ /* 0x008fea0003900000 */
[----:B------:R-:W3:Y:S02]  /*9e90*/  @!P0 SYNCS.PHASECHK.TRANS64 P0, [R88+URZ+0xd0], R3 ;  /* 0x0000d003580085a7 */ /* 0x000ee400080010ff */
[----:B---3--:R-:W-:Y:S05]  /*9ea0*/  @!P0 BRA `(.L_x_149) ;  /* 0xfffffffc00f08947 */ /* 0x008fea000383ffff */
[----:B------:R-:W-:Y:S05]  /*9eb0*/  BRA `(.L_x_148) ;  /* 0xffffffe400407947 */ /* 0x000fea000383ffff */
        .weak           $__internal_0_$__cuda_sm10x_tcgen05_guardrail_trap_col_being_dealloced_not_returned_by_alloc
        .type           $__internal_0_$__cuda_sm10x_tcgen05_guardrail_trap_col_being_dealloced_not_returned_by_alloc,@function
        .size           $__internal_0_$__cuda_sm10x_tcgen05_guardrail_trap_col_being_dealloced_not_returned_by_alloc,($__internal_1_$__cuda_sm10x_tcgen05_guardrail_trap_phase_invalid_during_alloc - $__internal_0_$__cuda_sm10x_tcgen05_guardrail_trap_col_being_dealloced_not_returned_by_alloc)
$__internal_0_$__cuda_sm10x_tcgen05_guardrail_trap_col_being_dealloced_not_returned_by_alloc:
[----:B------:R-:W-:Y:S05]  /*9ec0*/  BPT.TRAP 0x1 ;  /* 0x000000040000795c */ /* 0x000fea0000300000 */
[----:B------:R-:W-:-:S04]  /*9ed0*/  HFMA2 R3, -RZ, RZ, 0, 0 ;  /* 0x00000000ff037431 */ /* 0x000fc800000001ff */
[----:B------:R-:W-:Y:S05]  /*9ee0*/  RET.REL.NODEC R2 `(_ZN7cutlass13device_kernelINS_4gemm6kernel13GemmUniversalIN4cute5tupleIJiiiiEEENS1_10collective13CollectiveMmaINS1_35MainloopSm100TmaUmmaWarpSpecializedILi13ELi2ELi4ENS5_IJNS4_1CILi2EEENSA_ILi1EEESC_EEEEENS5_IJNSA_ILi128EEESF_NSA_ILi64EEEEEENS_10bfloat16_tENS5_IJlSC_lEEESI_SJ_NS4_8TiledMMAINS4_8MMA_AtomIJNS4_26SM100_MMA_F16BF16_2x1SM_SSISI_SI_fLi128ELi128ELNS4_4UMMA5MajorE0ELSO_0ELNSN_7ScaleInE0ELSP_0EEEEEENS4_6LayoutINS5_IJSC_SC_SC_EEENS5_IJNSA_ILi0EEESU_SU_EEEEENS5_IJNS4_10UnderscoreESX_SX_EEEEENS4_18SM100_TMA_2SM_LOADENS4_14ComposedLayoutINS4_7SwizzleILi3ELi4ELi3EEENS4_18smem_ptr_flag_bitsILi16EEENSS_INS5_IJNSA_ILi8EEESG_EEENS5_IJSG_SC_EEEEEEEvNS4_8identityES10_S1A_vS1B_EENS_8epilogue10collective18CollectiveEpilogueINS1D_23Sm100TmaWarpSpecializedILi4ELi2ELi16ELb1ELb0EEEJNS5_IJSG_SF_SG_EEENS5_IJNSS_ISG_SC_EENSS_INS5_IJNSA_ILi16EEESB_EEENS5_IJSC_SG_EEEEEEEESI_SJ_SI_SJ_NS1D_6fusion15FusionCallbacksIS1H_NS1P_17LinearCombinationISI_fSI_fLNS_15FloatRoundStyleE2EEES1I_S1O_JEEENS4_5SM1004TMEM4LOAD26SM100_TMEM_LOAD_32dp32b16xENS4_13SM90_TMA_LOADENS11_INS12_ILi1ELi4ELi3EEES15_NSS_INS5_IJS16_S1K_EEENS5_IJS1K_SC_EEEEEEENS4_39AutoVectorizingCopyWithAssumedAlignmentILi128EEENS4_14SM90_TMA_STOREES24_S26_S26_EEEvvEEEEvNT_6ParamsE) ;  /* 0xffffff6002447950 */ /* 0x000fea0003c3ffff */
        .weak           $__internal_1_$__cuda_sm10x_tcgen05_guardrail_trap_phase_invalid_during_alloc
        .type           $__internal_1_$__cuda_sm10x_tcgen05_guardrail_trap_phase_invalid_during_alloc,@function
        .size           $__internal_1_$__cuda_sm10x_tcgen05_guardrail_trap_phase_invalid_during_alloc,($__internal_2_$__cuda_sm10x_tcgen05_guardrail_trap_unallocated_columns_being_dealloced - $__internal_1_$__cuda_sm10x_tcgen05_guardrail_trap_phase_invalid_during_alloc)
$__internal_1_$__cuda_sm10x_tcgen05_guardrail_trap_phase_invalid_during_alloc:
[----:B------:R-:W-:Y:S05]  /*9ef0*/  BPT.TRAP 0x1 ;  /* 0x000000040000795c */ /* 0x000fea0000300000 */
[----:B------:R-:W-:-:S04]  /*9f00*/  MOV R3, 0x0 ;  /* 0x0000000000037802 */ /* 0x000fc80000000f00 */
[----:B------:R-:W-:Y:S05]  /*9f10*/  RET.REL.NODEC R2 `(_ZN7cutlass13device_kernelINS_4gemm6kernel13GemmUniversalIN4cute5tupleIJiiiiEEENS1_10collective13CollectiveMmaINS1_35MainloopSm100TmaUmmaWarpSpecializedILi13ELi2ELi4ENS5_IJNS4_1CILi2EEENSA_ILi1EEESC_EEEEENS5_IJNSA_ILi128EEESF_NSA_ILi64EEEEEENS_10bfloat16_tENS5_IJlSC_lEEESI_SJ_NS4_8TiledMMAINS4_8MMA_AtomIJNS4_26SM100_MMA_F16BF16_2x1SM_SSISI_SI_fLi128ELi128ELNS4_4UMMA5MajorE0ELSO_0ELNSN_7ScaleInE0ELSP_0EEEEEENS4_6LayoutINS5_IJSC_SC_SC_EEENS5_IJNSA_ILi0EEESU_SU_EEEEENS5_IJNS4_10UnderscoreESX_SX_EEEEENS4_18SM100_TMA_2SM_LOADENS4_14ComposedLayoutINS4_7SwizzleILi3ELi4ELi3EEENS4_18smem_ptr_flag_bitsILi16EEENSS_INS5_IJNSA_ILi8EEESG_EEENS5_IJSG_SC_EEEEEEEvNS4_8identityES10_S1A_vS1B_EENS_8epilogue10collective18CollectiveEpilogueINS1D_23Sm100TmaWarpSpecializedILi4ELi2ELi16ELb1ELb0EEEJNS5_IJSG_SF_SG_EEENS5_IJNSS_ISG_SC_EENSS_INS5_IJNSA_ILi16EEESB_EEENS5_IJSC_SG_EEEEEEEESI_SJ_SI_SJ_NS1D_6fusion15FusionCallbacksIS1H_NS1P_17LinearCombinationISI_fSI_fLNS_15FloatRoundStyleE2EEES1I_S1O_JEEENS4_5SM1004TMEM4LOAD26SM100_TMEM_LOAD_32dp32b16xENS4_13SM90_TMA_LOADENS11_INS12_ILi1ELi4ELi3EEES15_NSS_INS5_IJS16_S1K_EEENS5_IJS1K_SC_EEEEEEENS4_39AutoVectorizingCopyWithAssumedAlignmentILi128EEENS4_14SM90_TMA_STOREES24_S26_S26_EEEvvEEEEvNT_6ParamsE) ;  /* 0xffffff6002387950 */ /* 0x000fea0003c3ffff */
        .weak           $__internal_2_$__cuda_sm10x_tcgen05_guardrail_trap_unallocated_columns_being_dealloced
        .type           $__internal_2_$__cuda_sm10x_tcgen05_guardrail_trap_unallocated_columns_being_dealloced,@function
        .size           $__internal_2_$__cuda_sm10x_tcgen05_guardrail_trap_unallocated_columns_being_dealloced,(.L_x_225 - $__internal_2_$__cuda_sm10x_tcgen05_guardrail_trap_unallocated_columns_being_dealloced)
$__internal_2_$__cuda_sm10x_tcgen05_guardrail_trap_unallocated_columns_being_dealloced:
[----:B------:R-:W-:Y:S05]  /*9f20*/  BPT.TRAP 0x1 ;  /* 0x000000040000795c */ /* 0x000fea0000300000 */
[----:B------:R-:W-:-:S04]  /*9f30*/  HFMA2 R3, -RZ, RZ, 0, 0 ;  /* 0x00000000ff037431 */ /* 0x000fc800000001ff */
[----:B------:R-:W-:Y:S05]  /*9f40*/  RET.REL.NODEC R2 `(_ZN7cutlass13device_kernelINS_4gemm6kernel13GemmUniversalIN4cute5tupleIJiiiiEEENS1_10collective13CollectiveMmaINS1_35MainloopSm100TmaUmmaWarpSpecializedILi13ELi2ELi4ENS5_IJNS4_1CILi2EEENSA_ILi1EEESC_EEEEENS5_IJNSA_ILi128EEESF_NSA_ILi64EEEEEENS_10bfloat16_tENS5_IJlSC_lEEESI_SJ_NS4_8TiledMMAINS4_8MMA_AtomIJNS4_26SM100_MMA_F16BF16_2x1SM_SSISI_SI_fLi128ELi128ELNS4_4UMMA5MajorE0ELSO_0ELNSN_7ScaleInE0ELSP_0EEEEEENS4_6LayoutINS5_IJSC_SC_SC_EEENS5_IJNSA_ILi0EEESU_SU_EEEEENS5_IJNS4_10UnderscoreESX_SX_EEEEENS4_18SM100_TMA_2SM_LOADENS4_14ComposedLayoutINS4_7SwizzleILi3ELi4ELi3EEENS4_18smem_ptr_flag_bitsILi16EEENSS_INS5_IJNSA_ILi8EEESG_EEENS5_IJSG_SC_EEEEEEEvNS4_8identityES10_S1A_vS1B_EENS_8epilogue10collective18CollectiveEpilogueINS1D_23Sm100TmaWarpSpecializedILi4ELi2ELi16ELb1ELb0EEEJNS5_IJSG_SF_SG_EEENS5_IJNSS_ISG_SC_EENSS_INS5_IJNSA_ILi16EEESB_EEENS5_IJSC_SG_EEEEEEEESI_SJ_SI_SJ_NS1D_6fusion15FusionCallbacksIS1H_NS1P_17LinearCombinationISI_fSI_fLNS_15FloatRoundStyleE2EEES1I_S1O_JEEENS4_5SM1004TMEM4LOAD26SM100_TMEM_LOAD_32dp32b16xENS4_13SM90_TMA_LOADENS11_INS12_ILi1ELi4ELi3EEES15_NSS_INS5_IJS16_S1K_EEENS5_IJS1K_SC_EEEEEEENS4_39AutoVectorizingCopyWithAssumedAlignmentILi128EEENS4_14SM90_TMA_STOREES24_S26_S26_EEEvvEEEEvNT_6ParamsE) ;  /* 0xffffff60022c7950 */ /* 0x000fea0003c3ffff */
.L_x_224:
[----:B------:R-:W-:-:S00]  /*9f50*/  BRA `(.L_x_224) ;  /* 0xfffffffc00fc7947 */ /* 0x000fc0000383ffff */
[----:B------:R-:W-:-:S00]  /*9f60*/  NOP ;  /* 0x0000000000007918 */ /* 0x000fc00000000000 */
        /* <DEDUP_REMOVED lines=9> */
.L_x_225:


//--------------------- .nv.global.init           --------------------------
	.section	.nv.global.init,"aw",@progbits
.nv.global.init:
	.type		$str$27,@object
	.size		$str$27,($str$28 - $str$27)
$str$27:
        /*0000*/ 	.byte	0x28, 0x61, 0x64, 0x64, 0x72, 0x65, 0x73, 0x73, 0x20, 0x26, 0x20, 0x6d, 0x61, 0x73, 0x6b, 0x29
        /*0010*/ 	.byte	0x20, 0x3d, 0x3d, 0x20, 0x30, 0x00
	.type		$str$28,@object
	.size		$str$28,($str$26 - $str$28)
$str$28:
        /*0016*/ 	.byte	0x2f, 0x74, 0x6d, 0x70, 0x2f, 0x63, 0x75, 0x74, 0x6c, 0x61, 0x73, 0x73, 0x5f, 0x73, 0x77, 0x65
        /*0026*/ 	.byte	0x65, 0x70, 0x5f, 0x73, 0x72, 0x63, 0x2f, 0x69, 0x6e, 0x63, 0x6c, 0x75, 0x64, 0x65, 0x2f, 0x63
        /*0036*/ 	.byte	0x75, 0x74, 0x65, 0x2f, 0x70, 0x6f, 0x69, 0x6e, 0x74, 0x65, 0x72, 0x5f, 0x66, 0x6c, 0x61, 0x67
        /*0046*/ 	.byte	0x67, 0x65, 0x64, 0x2e, 0x68, 0x70, 0x70, 0x00
	.type		$str$26,@object
	.size		$str$26,($str$25 - $str$26)
$str$26:
        /*004e*/ 	.byte	0x2f, 0x74, 0x6d, 0x70, 0x2f, 0x63, 0x75, 0x74, 0x6c, 0x61, 0x73, 0x73, 0x5f, 0x73, 0x77, 0x65
        /*005e*/ 	.byte	0x65, 0x70, 0x5f, 0x73, 0x72, 0x63, 0x2f, 0x69, 0x6e, 0x63, 0x6c, 0x75, 0x64, 0x65, 0x2f, 0x63
        /*006e*/ 	.byte	0x75, 0x74, 0x65, 0x2f, 0x61, 0x74, 0x6f, 0x6d, 0x2f, 0x63, 0x6f, 0x70, 0x79, 0x5f, 0x74, 0x72
        /*007e*/ 	.byte	0x61, 0x69, 0x74, 0x73, 0x5f, 0x73, 0x6d, 0x31, 0x30, 0x30, 0x2e, 0x68, 0x70, 0x70, 0x00
	.type		$str$25,@object
	.size		$str$25,(__unnamed_1 - $str$25)
$str$25:
        /*008d*/ 	.byte	0x28, 0x28, 0x75, 0x69, 0x6e, 0x74, 0x33, 0x32, 0x5f, 0x74, 0x28, 0x74, 0x68, 0x72, 0x65, 0x61
        /*009d*/ 	.byte	0x64, 0x49, 0x64, 0x78, 0x2e, 0x78, 0x29, 0x20, 0x2f, 0x20, 0x33, 0x32, 0x29, 0x20, 0x25, 0x20
        /*00ad*/ 	.byte	0x34, 0x29, 0x20, 0x3d, 0x3d, 0x20, 0x28, 0x28, 0x28, 0x74, 0x6d, 0x65, 0x6d, 0x5f, 0x61, 0x64
        /*00bd*/ 	.byte	0x64, 0x72, 0x20, 0x3e, 0x3e, 0x20, 0x31, 0x36, 0x29, 0x20, 0x2f, 0x20, 0x33, 0x32, 0x29, 0x20
        /*00cd*/ 	.byte	0x25, 0x20, 0x34, 0x29, 0x00
	.type		__unnamed_1,@object
	.size		__unnamed_1,(__unnamed_2 - __unnamed_1)
__unnamed_1:
        /*00d2*/ 	.byte	0x61, 0x75, 0x74, 0x6f, 0x20, 0x63, 0x75, 0x74, 0x65, 0x3a, 0x3a, 0x61, 0x73, 0x5f, 0x70, 0x6f
        /* <DEDUP_REMOVED lines=24> */
        /*0262*/ 	.byte	0x43, 0x3c, 0x32, 0x30, 0x34, 0x38, 0x3e, 0x3e, 0x3e, 0x3e, 0x5d, 0x00
	.type		__unnamed_2,@object
	.size		__unnamed_2,(.L_2 - __unnamed_2)
__unnamed_2:
        /* <DEDUP_REMOVED lines=40> */
        /*04ee*/ 	.byte	0x3a, 0x3a, 0x43, 0x3c, 0x30, 0x3e, 0x3e, 0x3e, 0x3e, 0x5d, 0x00
.L_2:


//--------------------- .nv.shared._ZN7cutlass13device_kernelINS_4gemm6kernel13GemmUniversalIN4cute5tupleIJiiiiEEENS1_10collective13CollectiveMmaINS1_35MainloopSm100TmaUmmaWarpSpecializedILi13ELi2ELi4ENS5_IJNS4_1CILi2EEENSA_ILi1EEESC_EEEEENS5_IJNSA_ILi128EEESF_NSA_ILi64EEEEEENS_10bfloat16_tENS5_IJlSC_lEEESI_SJ_NS4_8TiledMMAINS4_8MMA_AtomIJNS4_26SM100_MMA_F16BF16_2x1SM_SSISI_SI_fLi128ELi128ELNS4_4UMMA5MajorE0ELSO_0ELNSN_7ScaleInE0ELSP_0EEEEEENS4_6LayoutINS5_IJSC_SC_SC_EEENS5_IJNSA_ILi0EEESU_SU_EEEEENS5_IJNS4_10UnderscoreESX_SX_EEEEENS4_18SM100_TMA_2SM_LOADENS4_14ComposedLayoutINS4_7SwizzleILi3ELi4ELi3EEENS4_18smem_ptr_flag_bitsILi16EEENSS_INS5_IJNSA_ILi8EEESG_EEENS5_IJSG_SC_EEEEEEEvNS4_8identityES10_S1A_vS1B_EENS_8epilogue10collective18CollectiveEpilogueINS1D_23Sm100TmaWarpSpecializedILi4ELi2ELi16ELb1ELb0EEEJNS5_IJSG_SF_SG_EEENS5_IJNSS_ISG_SC_EENSS_INS5_IJNSA_ILi16EEESB_EEENS5_IJSC_SG_EEEEEEEESI_SJ_SI_SJ_NS1D_6fusion15FusionCallbacksIS1H_NS1P_17LinearCombinationISI_fSI_fLNS_15FloatRoundStyleE2EEES1I_S1O_JEEENS4_5SM1004TMEM4LOAD26SM100_TMEM_LOAD_32dp32b16xENS4_13SM90_TMA_LOADENS11_INS12_ILi1ELi4ELi3EEES15_NSS_INS5_IJS16_S1K_EEENS5_IJS1K_SC_EEEEEEENS4_39AutoVectorizingCopyWithAssumedAlignmentILi128EEENS4_14SM90_TMA_STOREES24_S26_S26_EEEvvEEEEvNT_6ParamsE --------------------------
	.section	.nv.shared._ZN7cutlass13device_kernelINS_4gemm6kernel13GemmUniversalIN4cute5tupleIJiiiiEEENS1_10collective13CollectiveMmaINS1_35MainloopSm100TmaUmmaWarpSpecializedILi13ELi2ELi4ENS5_IJNS4_1CILi2EEENSA_ILi1EEESC_EEEEENS5_IJNSA_ILi128EEESF_NSA_ILi64EEEEEENS_10bfloat16_tENS5_IJlSC_lEEESI_SJ_NS4_8TiledMMAINS4_8MMA_AtomIJNS4_26SM100_MMA_F16BF16_2x1SM_SSISI_SI_fLi128ELi128ELNS4_4UMMA5MajorE0ELSO_0ELNSN_7ScaleInE0ELSP_0EEEEEENS4_6LayoutINS5_IJSC_SC_SC_EEENS5_IJNSA_ILi0EEESU_SU_EEEEENS5_IJNS4_10UnderscoreESX_SX_EEEEENS4_18SM100_TMA_2SM_LOADENS4_14ComposedLayoutINS4_7SwizzleILi3ELi4ELi3EEENS4_18smem_ptr_flag_bitsILi16EEENSS_INS5_IJNSA_ILi8EEESG_EEENS5_IJSG_SC_EEEEEEEvNS4_8identityES10_S1A_vS1B_EENS_8epilogue10collective18CollectiveEpilogueINS1D_23Sm100TmaWarpSpecializedILi4ELi2ELi16ELb1ELb0EEEJNS5_IJSG_SF_SG_EEENS5_IJNSS_ISG_SC_EENSS_INS5_IJNSA_ILi16EEESB_EEENS5_IJSC_SG_EEEEEEEESI_SJ_SI_SJ_NS1D_6fusion15FusionCallbacksIS1H_NS1P_17LinearCombinationISI_fSI_fLNS_15FloatRoundStyleE2EEES1I_S1O_JEEENS4_5SM1004TMEM4LOAD26SM100_TMEM_LOAD_32dp32b16xENS4_13SM90_TMA_LOADENS11_INS12_ILi1ELi4ELi3EEES15_NSS_INS5_IJS16_S1K_EEENS5_IJS1K_SC_EEEEEEENS4_39AutoVectorizingCopyWithAssumedAlignmentILi128EEENS4_14SM90_TMA_STOREES24_S26_S26_EEEvvEEEEvNT_6ParamsE,"aw",@nobits
	.sectionflags	@""
	.align	16
	.zero		1024


//--------------------- .nv.shared.reserved.0     --------------------------
	.section	.nv.shared.reserved.0,"aw",@nobits
	.weak		__nv_reservedSMEM_offset_0_alias
	.size		__nv_reservedSMEM_offset_0_alias, 0, 64
	.other		__nv_reservedSMEM_offset_0_alias,@"STO_CUDA_RESERVED_SHARED STV_DEFAULT"
__nv_reservedSMEM_offset_0_alias:
	.zero		0
.nv.shared.reserved.0:
	.zero		64
	.weak		__nv_reservedSMEM_tcgen05_partition
	.type		__nv_reservedSMEM_tcgen05_partition,@object
	.size		__nv_reservedSMEM_tcgen05_partition,(.L_0 - __nv_reservedSMEM_tcgen05_partition)
__nv_reservedSMEM_tcgen05_partition:
	.zero		32
.L_0:


//--------------------- .nv.global                --------------------------
	.section	.nv.global,"aw",@nobits
.nv.global:
	.type		_ZN39_INTERNAL_2ba02518_4_k_cu_e9f58095_29754cute1_E,@object
	.size		_ZN39_INTERNAL_2ba02518_4_k_cu_e9f58095_29754cute1_E,(_ZN39_INTERNAL_2ba02518_4_k_cu_e9f58095_29754cuda3std3__45__cpo6cbeginE - _ZN39_INTERNAL_2ba02518_4_k_cu_e9f58095_29754cute1_E)
_ZN39_INTERNAL_2ba02518_4_k_cu_e9f58095_29754cute1_E:
	.zero		1
	.type		_ZN39_INTERNAL_2ba02518_4_k_cu_e9f58095_29754cuda3std3__45__cpo6cbeginE,@object
	.size		_ZN39_INTERNAL_2ba02518_4_k_cu_e9f58095_29754cuda3std3__45__cpo6cbeginE,(_ZN39_INTERNAL_2ba02518_4_k_cu_e9f58095_29754cuda3std3__48in_placeE - _ZN39_INTERNAL_2ba02518_4_k_cu_e9f58095_29754cuda3std3__45__cpo6cbeginE)
_ZN39_INTERNAL_2ba02518_4_k_cu_e9f58095_29754cuda3std3__45__cpo6cbeginE:
	.zero		1
	.type		_ZN39_INTERNAL_2ba02518_4_k_cu_e9f58095_29754cuda3std3__48in_placeE,@object
	.size		_ZN39_INTERNAL_2ba02518_4_k_cu_e9f58095_29754cuda3std3__48in_placeE,(_ZN39_INTERNAL_2ba02518_4_k_cu_e9f58095_29754cuda3std6ranges3__45__cpo9iter_moveE - _ZN39_INTERNAL_2ba02518_4_k_cu_e9f58095_29754cuda3std3__48in_placeE)
_ZN39_INTERNAL_2ba02518_4_k_cu_e9f58095_29754cuda3std3__48in_placeE:
	.zero		1
	.type		_ZN39_INTERNAL_2ba02518_4_k_cu_e9f58095_29754cuda3std6ranges3__45__cpo9iter_moveE,@object
	.size		_ZN39_INTERNAL_2ba02518_4_k_cu_e9f58095_29754cuda3std6ranges3__45__cpo9iter_moveE,(_ZN39_INTERNAL_2ba02518_4_k_cu_e9f58095_29754cuda3std3__45__cpo5beginE - _ZN39_INTERNAL_2ba02518_4_k_cu_e9f58095_29754cuda3std6ranges3__45__cpo9iter_moveE)
_ZN39_INTERNAL_2ba02518_4_k_cu_e9f58095_29754cuda3std6ranges3__45__cpo9iter_moveE:
	.zero		1
	.type		_ZN39_INTERNAL_2ba02518_4_k_cu_e9f58095_29754cuda3std3__45__cpo5beginE,@object
	.size		_ZN39_INTERNAL_2ba02518_4_k_cu_e9f58095_29754cuda3std3__45__cpo5beginE,(_ZN39_INTERNAL_2ba02518_4_k_cu_e9f58095_29754cuda3std3__441_GLOBAL__N__2ba02518_4_k_cu_e9f58095_29756ignoreE - _ZN39_INTERNAL_2ba02518_4_k_cu_e9f58095_29754cuda3std3__45__cpo5beginE)
_ZN39_INTERNAL_2ba02518_4_k_cu_e9f58095_29754cuda3std3__45__cpo5beginE:
	.zero		1
	.type		_ZN39_INTERNAL_2ba02518_4_k_cu_e9f58095_29754cuda3std3__441_GLOBAL__N__2ba02518_4_k_cu_e9f58095_29756ignoreE,@object
	.size		_ZN39_INTERNAL_2ba02518_4_k_cu_e9f58095_29754cuda3std3__441_GLOBAL__N__2ba02518_4_k_cu_e9f58095_29756ignoreE,(_ZN39_INTERNAL_2ba02518_4_k_cu_e9f58095_29754cute7productE - _ZN39_INTERNAL_2ba02518_4_k_cu_e9f58095_29754cuda3std3__441_GLOBAL__N__2ba02518_4_k_cu_e9f58095_29756ignoreE)
_ZN39_INTERNAL_2ba02518_4_k_cu_e9f58095_29754cuda3std3__441_GLOBAL__N__2ba02518_4_k_cu_e9f58095_29756ignoreE:
	.zero		1
	.type		_ZN39_INTERNAL_2ba02518_4_k_cu_e9f58095_29754cute7productE,@object
	.size		_ZN39_INTERNAL_2ba02518_4_k_cu_e9f58095_29754cute7productE,(_ZN39_INTERNAL_2ba02518_4_k_cu_e9f58095_29754cuda3std3__45__cpo3endE - _ZN39_INTERNAL_2ba02518_4_k_cu_e9f58095_29754cute7productE)
_ZN39_INTERNAL_2ba02518_4_k_cu_e9f58095_29754cute7productE:
	.zero		1
	.type		_ZN39_INTERNAL_2ba02518_4_k_cu_e9f58095_29754cuda3std3__45__cpo3endE,@object
	.size		_ZN39_INTERNAL_2ba02518_4_k_cu_e9f58095_29754cuda3std3__45__cpo3endE,(_ZN39_INTERNAL_2ba02518_4_k_cu_e9f58095_29754cuda3std3__419piecewise_constructE - _ZN39_INTERNAL_2ba02518_4_k_cu_e9f58095_29754cuda3std3__45__cpo3endE)
_ZN39_INTERNAL_2ba02518_4_k_cu_e9f58095_29754cuda3std3__45__cpo3endE:
	.zero		1
	.type		_ZN39_INTERNAL_2ba02518_4_k_cu_e9f58095_29754cuda3std3__419piecewise_constructE,@object
	.size		_ZN39_INTERNAL_2ba02518_4_k_cu_e9f58095_29754cuda3std3__419piecewise_constructE,(_ZN39_INTERNAL_2ba02518_4_k_cu_e9f58095_29754cuda3std3__45__cpo4cendE - _ZN39_INTERNAL_2ba02518_4_k_cu_e9f58095_29754cuda3std3__419piecewise_constructE)
_ZN39_INTERNAL_2ba02518_4_k_cu_e9f58095_29754cuda3std3__419piecewise_constructE:
	.zero		1
	.type		_ZN39_INTERNAL_2ba02518_4_k_cu_e9f58095_29754cuda3std3__45__cpo4cendE,@object
	.size		_ZN39_INTERNAL_2ba02518_4_k_cu_e9f58095_29754cuda3std3__45__cpo4cendE,(_ZN39_INTERNAL_2ba02518_4_k_cu_e9f58095_29754cuda3std6ranges3__45__cpo4swapE - _ZN39_INTERNAL_2ba02518_4_k_cu_e9f58095_29754cuda3std3__45__cpo4cendE)
_ZN39_INTERNAL_2ba02518_4_k_cu_e9f58095_29754cuda3std3__45__cpo4cendE:
	.zero		1
	.type		_ZN39_INTERNAL_2ba02518_4_k_cu_e9f58095_29754cuda3std6ranges3__45__cpo4swapE,@object
	.size		_ZN39_INTERNAL_2ba02518_4_k_cu_e9f58095_29754cuda3std6ranges3__45__cpo4swapE,(.L_10 - _ZN39_INTERNAL_2ba02518_4_k_cu_e9f58095_29754cuda3std6ranges3__45__cpo4swapE)
_ZN39_INTERNAL_2ba02518_4_k_cu_e9f58095_29754cuda3std6ranges3__45__cpo4swapE:
	.zero		1
.L_10:


//--------------------- .nv.constant0._ZN7cutlass13device_kernelINS_4gemm6kernel13GemmUniversalIN4cute5tupleIJiiiiEEENS1_10collective13CollectiveMmaINS1_35MainloopSm100TmaUmmaWarpSpecializedILi13ELi2ELi4ENS5_IJNS4_1CILi2EEENSA_ILi1EEESC_EEEEENS5_IJNSA_ILi128EEESF_NSA_ILi64EEEEEENS_10bfloat16_tENS5_IJlSC_lEEESI_SJ_NS4_8TiledMMAINS4_8MMA_AtomIJNS4_26SM100_MMA_F16BF16_2x1SM_SSISI_SI_fLi128ELi128ELNS4_4UMMA5MajorE0ELSO_0ELNSN_7ScaleInE0ELSP_0EEEEEENS4_6LayoutINS5_IJSC_SC_SC_EEENS5_IJNSA_ILi0EEESU_SU_EEEEENS5_IJNS4_10UnderscoreESX_SX_EEEEENS4_18SM100_TMA_2SM_LOADENS4_14ComposedLayoutINS4_7SwizzleILi3ELi4ELi3EEENS4_18smem_ptr_flag_bitsILi16EEENSS_INS5_IJNSA_ILi8EEESG_EEENS5_IJSG_SC_EEEEEEEvNS4_8identityES10_S1A_vS1B_EENS_8epilogue10collective18CollectiveEpilogueINS1D_23Sm100TmaWarpSpecializedILi4ELi2ELi16ELb1ELb0EEEJNS5_IJSG_SF_SG_EEENS5_IJNSS_ISG_SC_EENSS_INS5_IJNSA_ILi16EEESB_EEENS5_IJSC_SG_EEEEEEEESI_SJ_SI_SJ_NS1D_6fusion15FusionCallbacksIS1H_NS1P_17LinearCombinationISI_fSI_fLNS_15FloatRoundStyleE2EEES1I_S1O_JEEENS4_5SM1004TMEM4LOAD26SM100_TMEM_LOAD_32dp32b16xENS4_13SM90_TMA_LOADENS11_INS12_ILi1ELi4ELi3EEES15_NSS_INS5_IJS16_S1K_EEENS5_IJS1K_SC_EEEEEEENS4_39AutoVectorizingCopyWithAssumedAlignmentILi128EEENS4_14SM90_TMA_STOREES24_S26_S26_EEEvvEEEEvNT_6ParamsE --------------------------
	.section	.nv.constant0._ZN7cutlass13device_kernelINS_4gemm6kernel13GemmUniversalIN4cute5tupleIJiiiiEEENS1_10collective13CollectiveMmaINS1_35MainloopSm100TmaUmmaWarpSpecializedILi13ELi2ELi4ENS5_IJNS4_1CILi2EEENSA_ILi1EEESC_EEEEENS5_IJNSA_ILi128EEESF_NSA_ILi64EEEEEENS_10bfloat16_tENS5_IJlSC_lEEESI_SJ_NS4_8TiledMMAINS4_8MMA_AtomIJNS4_26SM100_MMA_F16BF16_2x1SM_SSISI_SI_fLi128ELi128ELNS4_4UMMA5MajorE0ELSO_0ELNSN_7ScaleInE0ELSP_0EEEEEENS4_6LayoutINS5_IJSC_SC_SC_EEENS5_IJNSA_ILi0EEESU_SU_EEEEENS5_IJNS4_10UnderscoreESX_SX_EEEEENS4_18SM100_TMA_2SM_LOADENS4_14ComposedLayoutINS4_7SwizzleILi3ELi4ELi3EEENS4_18smem_ptr_flag_bitsILi16EEENSS_INS5_IJNSA_ILi8EEESG_EEENS5_IJSG_SC_EEEEEEEvNS4_8identityES10_S1A_vS1B_EENS_8epilogue10collective18CollectiveEpilogueINS1D_23Sm100TmaWarpSpecializedILi4ELi2ELi16ELb1ELb0EEEJNS5_IJSG_SF_SG_EEENS5_IJNSS_ISG_SC_EENSS_INS5_IJNSA_ILi16EEESB_EEENS5_IJSC_SG_EEEEEEEESI_SJ_SI_SJ_NS1D_6fusion15FusionCallbacksIS1H_NS1P_17LinearCombinationISI_fSI_fLNS_15FloatRoundStyleE2EEES1I_S1O_JEEENS4_5SM1004TMEM4LOAD26SM100_TMEM_LOAD_32dp32b16xENS4_13SM90_TMA_LOADENS11_INS12_ILi1ELi4ELi3EEES15_NSS_INS5_IJS16_S1K_EEENS5_IJS1K_SC_EEEEEEENS4_39AutoVectorizingCopyWithAssumedAlignmentILi128EEENS4_14SM90_TMA_STOREES24_S26_S26_EEEvvEEEEvNT_6ParamsE,"a",@progbits
	.sectionflags	@""
	.align	4
.nv.constant0._ZN7cutlass13device_kernelINS_4gemm6kernel13GemmUniversalIN4cute5tupleIJiiiiEEENS1_10collective13CollectiveMmaINS1_35MainloopSm100TmaUmmaWarpSpecializedILi13ELi2ELi4ENS5_IJNS4_1CILi2EEENSA_ILi1EEESC_EEEEENS5_IJNSA_ILi128EEESF_NSA_ILi64EEEEEENS_10bfloat16_tENS5_IJlSC_lEEESI_SJ_NS4_8TiledMMAINS4_8MMA_AtomIJNS4_26SM100_MMA_F16BF16_2x1SM_SSISI_SI_fLi128ELi128ELNS4_4UMMA5MajorE0ELSO_0ELNSN_7ScaleInE0ELSP_0EEEEEENS4_6LayoutINS5_IJSC_SC_SC_EEENS5_IJNSA_ILi0EEESU_SU_EEEEENS5_IJNS4_10UnderscoreESX_SX_EEEEENS4_18SM100_TMA_2SM_LOADENS4_14ComposedLayoutINS4_7SwizzleILi3ELi4ELi3EEENS4_18smem_ptr_flag_bitsILi16EEENSS_INS5_IJNSA_ILi8EEESG_EEENS5_IJSG_SC_EEEEEEEvNS4_8identityES10_S1A_vS1B_EENS_8epilogue10collective18CollectiveEpilogueINS1D_23Sm100TmaWarpSpecializedILi4ELi2ELi16ELb1ELb0EEEJNS5_IJSG_SF_SG_EEENS5_IJNSS_ISG_SC_EENSS_INS5_IJNSA_ILi16EEESB_EEENS5_IJSC_SG_EEEEEEEESI_SJ_SI_SJ_NS1D_6fusion15FusionCallbacksIS1H_NS1P_17LinearCombinationISI_fSI_fLNS_15FloatRoundStyleE2EEES1I_S1O_JEEENS4_5SM1004TMEM4LOAD26SM100_TMEM_LOAD_32dp32b16xENS4_13SM90_TMA_LOADENS11_INS12_ILi1ELi4ELi3EEES15_NSS_INS5_IJS16_S1K_EEENS5_IJS1K_SC_EEEEEEENS4_39AutoVectorizingCopyWithAssumedAlignmentILi128EEENS4_14SM90_TMA_STOREES24_S26_S26_EEEvvEEEEvNT_6ParamsE:
	.zero		2944


//--------------------- SYMBOLS --------------------------

	.type		.nv.reservedSmem.offset0,@object
	.size		.nv.reservedSmem.offset0,0x4
	.type		.nv.reservedSmem.cap,@object
	.size		.nv.reservedSmem.cap,0x4
	.type		__assertfail,@function
